def attn_fwd(
    Q,
    K,
    V,
    Out,
    Lse,
    sm_scale,
    stride_qz,
    stride_qh,
    stride_qm,
    stride_qk,
    stride_kz,
    stride_kh,
    stride_kn,
    stride_kk,
    stride_vz,
    stride_vh,
    stride_vn,
    stride_vk,
    stride_oz,
    stride_oh,
    stride_om,
    stride_ok,
    seqlen_q,
    seqlen_k,
    BLOCK_M: tl.constexpr,
    BLOCK_N: tl.constexpr,
    HEAD_DIM: tl.constexpr,
    CAUSAL: tl.constexpr,
):
    start_m = tl.program_id(0)
    off_hz = tl.program_id(1)
    q_off = off_hz * stride_qh
    k_off = off_hz * stride_kh
    v_off = off_hz * stride_vh
    offs_m = start_m * BLOCK_M + tl.arange(0, BLOCK_M)
    offs_d = tl.arange(0, HEAD_DIM)
    offs_n = tl.arange(0, BLOCK_N)
    q_ptrs = Q + q_off + offs_m[:, None] * stride_qm + offs_d[None, :] * stride_qk
    k_ptrs = K + k_off + offs_d[:, None] * stride_kk + offs_n[None, :] * stride_kn
    v_ptrs = V + v_off + offs_n[:, None] * stride_vn + offs_d[None, :] * stride_vk
    m_i = tl.full([BLOCK_M], float("-inf"), dtype=tl.float32)
    l_i = tl.zeros([BLOCK_M], dtype=tl.float32) + 1.0
    acc = tl.zeros([BLOCK_M, HEAD_DIM], dtype=tl.float32)
    q = tl.load(q_ptrs)
    acc, l_i, m_i = _attn_fwd_inner(
        acc,
        l_i,
        m_i,
        q,
        k_ptrs,
        v_ptrs,
        sm_scale,
        stride_kn,
        stride_vn,
        start_m,
        seqlen_k,
        BLOCK_M,
        BLOCK_N,
        HEAD_DIM,
        CAUSAL,
    )
    acc = acc / l_i[:, None]
    lse = m_i + tl.math.log2(l_i) / 1.4426950408889634
    o_ptrs = (
        Out
        + off_hz * stride_oh
        + offs_m[:, None] * stride_om
        + offs_d[None, :] * stride_ok
    )
    tl.store(o_ptrs, acc.to(Out.dtype.element_ty))
    tl.store(Lse + off_hz * seqlen_q + offs_m, lse)

# config = {"BLOCK_M": 64, "BLOCK_N": 32, "HEAD_DIM": 32, "arch": "sm_90", "causal": true, "dtype": "bf16", "num_stages": 3, "num_warps": 8}
# arch = sm_90


// ===== COMPILED SASS (sm_90a) =====

	.target	sm_90a

	.elftype	@"ET_EXEC"


//--------------------- .note.nv.tkinfo           --------------------------
	.section	.note.nv.tkinfo,"",@"SHT_NOTE"
	.sectionflags	@"SHF_NOTE_NV_TKINFO"
	.tkinfo
        /*0018*/ 	.word	0x00000002
        /*0030*/ 	.string	""
        /*0030*/ 	.string	"ptxas"
        /*0030*/ 	.string	"Cuda compilation tools, release 13.0, V13.0.88"
        /*0030*/ 	.string	"Build cuda_13.0.r13.0/compiler.36424714_0"
        /*0030*/ 	.string	"-v  -suppress-debug-info  -lineinfo  -arch sm_90a "



//--------------------- .note.nv.cuinfo           --------------------------
	.section	.note.nv.cuinfo,"",@"SHT_NOTE"
	.sectionflags	@"SHF_NOTE_NV_CUINFO"
        /*0018*/ 	.short	0x0002
        /*001a*/ 	.short	0x005a
        /*001c*/ 	.short	0x0082
	.zero		2


//--------------------- .nv.info                  --------------------------
	.section	.nv.info,"",@"SHT_CUDA_INFO"
	.align	4


	//----- nvinfo : EIATTR_REGCOUNT
	.align		4
        /*0000*/ 	.byte	0x04, 0x2f
        /*0002*/ 	.short	(.L_2 - .L_1)
	.align		4
.L_1:
        /*0004*/ 	.word	index@(attn_fwd)
        /*0008*/ 	.word	0x00000040


	//----- nvinfo : EIATTR_FRAME_SIZE
	.align		4
.L_2:
        /*000c*/ 	.byte	0x04, 0x11
        /*000e*/ 	.short	(.L_4 - .L_3)
	.align		4
.L_3:
        /*0010*/ 	.word	index@(attn_fwd)
        /*0014*/ 	.word	0x00000000


	//----- nvinfo : EIATTR_MIN_STACK_SIZE
	.align		4
.L_4:
        /*0018*/ 	.byte	0x04, 0x12
        /*001a*/ 	.short	(.L_6 - .L_5)
	.align		4
.L_5:
        /*001c*/ 	.word	index@(attn_fwd)
        /*0020*/ 	.word	0x00000000
.L_6:


//--------------------- .nv.compat                --------------------------
	.section	.nv.compat,"",@"SHT_CUDA_COMPAT_INFO"
	.align	4
        /*0000*/ 	.byte	0x02, 0x09, 0x01, 0x00, 0x02, 0x02, 0x04, 0x00, 0x02, 0x05, 0x05, 0x00, 0x03, 0x07, 0x01, 0x01
        /*0010*/ 	.byte	0x02, 0x03, 0x00, 0x00, 0x02, 0x06, 0x01, 0x00, 0x04, 0x0b, 0x08, 0x00, 0x00, 0x00, 0x00, 0x00
        /*0020*/ 	.byte	0x00, 0x00, 0x00, 0x00


//--------------------- .nv.info.attn_fwd         --------------------------
	.section	.nv.info.attn_fwd,"",@"SHT_CUDA_INFO"
	.sectionflags	@""
	.align	4


	//----- nvinfo : EIATTR_CUDA_API_VERSION
	.align		4
        /*0000*/ 	.byte	0x04, 0x37
        /*0002*/ 	.short	(.L_8 - .L_7)
.L_7:
        /*0004*/ 	.word	0x00000082


	//----- nvinfo : EIATTR_KPARAM_INFO
	.align		4
.L_8:
        /*0008*/ 	.byte	0x04, 0x17
        /*000a*/ 	.short	(.L_10 - .L_9)
.L_9:
        /*000c*/ 	.word	0x00000000
        /*0010*/ 	.short	0x0019
        /*0012*/ 	.short	0x0080
        /*0014*/ 	.byte	0x00, 0xf4, 0x21, 0x00


	//----- nvinfo : EIATTR_KPARAM_INFO
	.align		4
.L_10:
        /*0018*/ 	.byte	0x04, 0x17
        /*001a*/ 	.short	(.L_12 - .L_11)
.L_11:
        /*001c*/ 	.word	0x00000000
        /*0020*/ 	.short	0x0018
        /*0022*/ 	.short	0x0078
        /*0024*/ 	.byte	0x00, 0xf4, 0x21, 0x00


	//----- nvinfo : EIATTR_KPARAM_INFO
	.align		4
.L_12:
        /*0028*/ 	.byte	0x04, 0x17
        /*002a*/ 	.short	(.L_14 - .L_13)
.L_13:
        /*002c*/ 	.word	0x00000000
        /*0030*/ 	.short	0x0017
        /*0032*/ 	.short	0x0070
        /*0034*/ 	.byte	0x00, 0xf0, 0x11, 0x00


	//----- nvinfo : EIATTR_KPARAM_INFO
	.align		4
.L_14:
        /*0038*/ 	.byte	0x04, 0x17
        /*003a*/ 	.short	(.L_16 - .L_15)
.L_15:
        /*003c*/ 	.word	0x00000000
        /*0040*/ 	.short	0x0016
        /*0042*/ 	.short	0x006c
        /*0044*/ 	.byte	0x00, 0xf0, 0x11, 0x00


	//----- nvinfo : EIATTR_KPARAM_INFO
	.align		4
.L_16:
        /*0048*/ 	.byte	0x04, 0x17
        /*004a*/ 	.short	(.L_18 - .L_17)
.L_17:
        /*004c*/ 	.word	0x00000000
        /*0050*/ 	.short	0x0015
        /*0052*/ 	.short	0x0068
        /*0054*/ 	.byte	0x00, 0xf0, 0x11, 0x00


	//----- nvinfo : EIATTR_KPARAM_INFO
	.align		4
.L_18:
        /*0058*/ 	.byte	0x04, 0x17
        /*005a*/ 	.short	(.L_20 - .L_19)
.L_19:
        /*005c*/ 	.word	0x00000000
        /*0060*/ 	.short	0x0014
        /*0062*/ 	.short	0x0064
        /*0064*/ 	.byte	0x00, 0xf0, 0x11, 0x00


	//----- nvinfo : EIATTR_KPARAM_INFO
	.align		4
.L_20:
        /*0068*/ 	.byte	0x04, 0x17
        /*006a*/ 	.short	(.L_22 - .L_21)
.L_21:
        /*006c*/ 	.word	0x00000000
        /*0070*/ 	.short	0x0013
        /*0072*/ 	.short	0x0060
        /*0074*/ 	.byte	0x00, 0xf0, 0x11, 0x00


	//----- nvinfo : EIATTR_KPARAM_INFO
	.align		4
.L_22:
        /*0078*/ 	.byte	0x04, 0x17
        /*007a*/ 	.short	(.L_24 - .L_23)
.L_23:
        /*007c*/ 	.word	0x00000000
        /*0080*/ 	.short	0x0012
        /*0082*/ 	.short	0x005c
        /*0084*/ 	.byte	0x00, 0xf0, 0x11, 0x00


	//----- nvinfo : EIATTR_KPARAM_INFO
	.align		4
.L_24:
        /*0088*/ 	.byte	0x04, 0x17
        /*008a*/ 	.short	(.L_26 - .L_25)
.L_25:
        /*008c*/ 	.word	0x00000000
        /*0090*/ 	.short	0x0011
        /*0092*/ 	.short	0x0058
        /*0094*/ 	.byte	0x00, 0xf0, 0x11, 0x00


	//----- nvinfo : EIATTR_KPARAM_INFO
	.align		4
.L_26:
        /*0098*/ 	.byte	0x04, 0x17
        /*009a*/ 	.short	(.L_28 - .L_27)
.L_27:
        /*009c*/ 	.word	0x00000000
        /*00a0*/ 	.short	0x0010
        /*00a2*/ 	.short	0x0054
        /*00a4*/ 	.byte	0x00, 0xf0, 0x11, 0x00


	//----- nvinfo : EIATTR_KPARAM_INFO
	.align		4
.L_28:
        /*00a8*/ 	.byte	0x04, 0x17
        /*00aa*/ 	.short	(.L_30 - .L_29)
.L_29:
        /*00ac*/ 	.word	0x00000000
        /*00b0*/ 	.short	0x000f
        /*00b2*/ 	.short	0x0050
        /*00b4*/ 	.byte	0x00, 0xf0, 0x11, 0x00


	//----- nvinfo : EIATTR_KPARAM_INFO
	.align		4
.L_30:
        /*00b8*/ 	.byte	0x04, 0x17
        /*00ba*/ 	.short	(.L_32 - .L_31)
.L_31:
        /*00bc*/ 	.word	0x00000000
        /*00c0*/ 	.short	0x000e
        /*00c2*/ 	.short	0x004c
        /*00c4*/ 	.byte	0x00, 0xf0, 0x11, 0x00


	//----- nvinfo : EIATTR_KPARAM_INFO
	.align		4
.L_32:
        /*00c8*/ 	.byte	0x04, 0x17
        /*00ca*/ 	.short	(.L_34 - .L_33)
.L_33:
        /*00cc*/ 	.word	0x00000000
        /*00d0*/ 	.short	0x000d
        /*00d2*/ 	.short	0x0048
        /*00d4*/ 	.byte	0x00, 0xf0, 0x11, 0x00


	//----- nvinfo : EIATTR_KPARAM_INFO
	.align		4
.L_34:
        /*00d8*/ 	.byte	0x04, 0x17
        /*00da*/ 	.short	(.L_36 - .L_35)
.L_35:
        /*00dc*/ 	.word	0x00000000
        /*00e0*/ 	.short	0x000c
        /*00e2*/ 	.short	0x0044
        /*00e4*/ 	.byte	0x00, 0xf0, 0x11, 0x00


	//----- nvinfo : EIATTR_KPARAM_INFO
	.align		4
.L_36:
        /*00e8*/ 	.byte	0x04, 0x17
        /*00ea*/ 	.short	(.L_38 - .L_37)
.L_37:
        /*00ec*/ 	.word	0x00000000
        /*00f0*/ 	.short	0x000b
        /*00f2*/ 	.short	0x0040
        /*00f4*/ 	.byte	0x00, 0xf0, 0x11, 0x00


	//----- nvinfo : EIATTR_KPARAM_INFO
	.align		4
.L_38:
        /*00f8*/ 	.byte	0x04, 0x17
        /*00fa*/ 	.short	(.L_40 - .L_39)
.L_39:
        /*00fc*/ 	.word	0x00000000
        /*0100*/ 	.short	0x000a
        /*0102*/ 	.short	0x003c
        /*0104*/ 	.byte	0x00, 0xf0, 0x11, 0x00


	//----- nvinfo : EIATTR_KPARAM_INFO
	.align		4
.L_40:
        /*0108*/ 	.byte	0x04, 0x17
        /*010a*/ 	.short	(.L_42 - .L_41)
.L_41:
        /*010c*/ 	.word	0x00000000
        /*0110*/ 	.short	0x0009
        /*0112*/ 	.short	0x0038
        /*0114*/ 	.byte	0x00, 0xf0, 0x11, 0x00


	//----- nvinfo : EIATTR_KPARAM_INFO
	.align		4
.L_42:
        /*0118*/ 	.byte	0x04, 0x17
        /*011a*/ 	.short	(.L_44 - .L_43)
.L_43:
        /*011c*/ 	.word	0x00000000
        /*0120*/ 	.short	0x0008
        /*0122*/ 	.short	0x0034
        /*0124*/ 	.byte	0x00, 0xf0, 0x11, 0x00


	//----- nvinfo : EIATTR_KPARAM_INFO
	.align		4
.L_44:
        /*0128*/ 	.byte	0x04, 0x17
        /*012a*/ 	.short	(.L_46 - .L_45)
.L_45:
        /*012c*/ 	.word	0x00000000
        /*0130*/ 	.short	0x0007
        /*0132*/ 	.short	0x0030
        /*0134*/ 	.byte	0x00, 0xf0, 0x11, 0x00


	//----- nvinfo : EIATTR_KPARAM_INFO
	.align		4
.L_46:
        /*0138*/ 	.byte	0x04, 0x17
        /*013a*/ 	.short	(.L_48 - .L_47)
.L_47:
        /*013c*/ 	.word	0x00000000
        /*0140*/ 	.short	0x0006
        /*0142*/ 	.short	0x002c
        /*0144*/ 	.byte	0x00, 0xf0, 0x11, 0x00


	//----- nvinfo : EIATTR_KPARAM_INFO
	.align		4
.L_48:
        /*0148*/ 	.byte	0x04, 0x17
        /*014a*/ 	.short	(.L_50 - .L_49)
.L_49:
        /*014c*/ 	.word	0x00000000
        /*0150*/ 	.short	0x0005
        /*0152*/ 	.short	0x0028
        /*0154*/ 	.byte	0x00, 0xf0, 0x11, 0x00


	//----- nvinfo : EIATTR_KPARAM_INFO
	.align		4
.L_50:
        /*0158*/ 	.byte	0x04, 0x17
        /*015a*/ 	.short	(.L_52 - .L_51)
.L_51:
        /*015c*/ 	.word	0x00000000
        /*0160*/ 	.short	0x0004
        /*0162*/ 	.short	0x0020
        /*0164*/ 	.byte	0x00, 0xf4, 0x21, 0x00


	//----- nvinfo : EIATTR_KPARAM_INFO
	.align		4
.L_52:
        /*0168*/ 	.byte	0x04, 0x17
        /*016a*/ 	.short	(.L_54 - .L_53)
.L_53:
        /*016c*/ 	.word	0x00000000
        /*0170*/ 	.short	0x0003
        /*0172*/ 	.short	0x0018
        /*0174*/ 	.byte	0x00, 0xf4, 0x21, 0x00


	//----- nvinfo : EIATTR_KPARAM_INFO
	.align		4
.L_54:
        /*0178*/ 	.byte	0x04, 0x17
        /*017a*/ 	.short	(.L_56 - .L_55)
.L_55:
        /*017c*/ 	.word	0x00000000
        /*0180*/ 	.short	0x0002
        /*0182*/ 	.short	0x0010
        /*0184*/ 	.byte	0x00, 0xf4, 0x21, 0x00


	//----- nvinfo : EIATTR_KPARAM_INFO
	.align		4
.L_56:
        /*0188*/ 	.byte	0x04, 0x17
        /*018a*/ 	.short	(.L_58 - .L_57)
.L_57:
        /*018c*/ 	.word	0x00000000
        /*0190*/ 	.short	0x0001
        /*0192*/ 	.short	0x0008
        /*0194*/ 	.byte	0x00, 0xf4, 0x21, 0x00


	//----- nvinfo : EIATTR_KPARAM_INFO
	.align		4
.L_58:
        /*0198*/ 	.byte	0x04, 0x17
        /*019a*/ 	.short	(.L_60 - .L_59)
.L_59:
        /*019c*/ 	.word	0x00000000
        /*01a0*/ 	.short	0x0000
        /*01a2*/ 	.short	0x0000
        /*01a4*/ 	.byte	0x00, 0xf4, 0x21, 0x00


	//----- nvinfo : EIATTR_SPARSE_MMA_MASK
	.align		4
.L_60:
        /*01a8*/ 	.byte	0x03, 0x50
        /*01aa*/ 	.short	0x0000


	//----- nvinfo : EIATTR_MAXREG_COUNT
	.align		4
        /*01ac*/ 	.byte	0x03, 0x1b
        /*01ae*/ 	.short	0x00ff


	//----- nvinfo : EIATTR_NUM_BARRIERS
	.align		4
        /*01b0*/ 	.byte	0x02, 0x4c
        /*01b2*/ 	.byte	0x01
	.zero		1


	//----- nvinfo : EIATTR_MERCURY_ISA_VERSION
	.align		4
        /*01b4*/ 	.byte	0x03, 0x5f
        /*01b6*/ 	.short	0x0101


	//----- nvinfo : EIATTR_COOP_GROUP_MASK_REGIDS
	.align		4
        /*01b8*/ 	.byte	0x04, 0x29
        /*01ba*/ 	.short	(.L_62 - .L_61)


	//   ....[0]....
.L_61:
        /*01bc*/ 	.word	0xffffffff


	//   ....[1]....
        /*01c0*/ 	.word	0xffffffff


	//   ....[2]....
        /*01c4*/ 	.word	0xffffffff


	//   ....[3]....
        /*01c8*/ 	.word	0xffffffff


	//   ....[4]....
        /*01cc*/ 	.word	0xffffffff


	//   ....[5]....
        /*01d0*/ 	.word	0xffffffff


	//   ....[6]....
        /*01d4*/ 	.word	0xffffffff


	//   ....[7]....
        /*01d8*/ 	.word	0xffffffff


	//----- nvinfo : EIATTR_COOP_GROUP_INSTR_OFFSETS
	.align		4
.L_62:
        /*01dc*/ 	.byte	0x04, 0x28
        /*01de*/ 	.short	(.L_64 - .L_63)


	//   ....[0]....
.L_63:
        /*01e0*/ 	.word	0x00001320


	//   ....[1]....
        /*01e4*/ 	.word	0x00001340


	//   ....[2]....
        /*01e8*/ 	.word	0x00001590


	//   ....[3]....
        /*01ec*/ 	.word	0x000015e0


	//   ....[4]....
        /*01f0*/ 	.word	0x00001740


	//   ....[5]....
        /*01f4*/ 	.word	0x00001760


	//   ....[6]....
        /*01f8*/ 	.word	0x00001bd0


	//   ....[7]....
        /*01fc*/ 	.word	0x00001c30


	//----- nvinfo : EIATTR_EXIT_INSTR_OFFSETS
	.align		4
.L_64:
        /*0200*/ 	.byte	0x04, 0x1c
        /*0202*/ 	.short	(.L_66 - .L_65)


	//   ....[0]....
.L_65:
        /*0204*/ 	.word	0x00002a10


	//   ....[1]....
        /*0208*/ 	.word	0x00002a40


	//----- nvinfo : EIATTR_REQNTID
	.align		4
.L_66:
        /*020c*/ 	.byte	0x04, 0x10
        /*020e*/ 	.short	(.L_68 - .L_67)
.L_67:
        /*0210*/ 	.word	0x00000100
        /*0214*/ 	.word	0x00000001
        /*0218*/ 	.word	0x00000001


	//----- nvinfo : EIATTR_CBANK_PARAM_SIZE
	.align		4
.L_68:
        /*021c*/ 	.byte	0x03, 0x19
        /*021e*/ 	.short	0x0088


	//----- nvinfo : EIATTR_PARAM_CBANK
	.align		4
        /*0220*/ 	.byte	0x04, 0x0a
        /*0222*/ 	.short	(.L_70 - .L_69)
	.align		4
.L_69:
        /*0224*/ 	.word	index@(.nv.constant0.attn_fwd)
        /*0228*/ 	.short	0x0210
        /*022a*/ 	.short	0x0088


	//----- nvinfo : EIATTR_SW_WAR
	.align		4
.L_70:
        /*022c*/ 	.byte	0x04, 0x36
        /*022e*/ 	.short	(.L_72 - .L_71)
.L_71:
        /*0230*/ 	.word	0x00000008
.L_72:


//--------------------- .nv.callgraph             --------------------------
	.section	.nv.callgraph,"",@"SHT_CUDA_CALLGRAPH"
	.align	4
	.sectionentsize	8
	.align		4
        /*0000*/ 	.word	0x00000000
	.align		4
        /*0004*/ 	.word	0xffffffff
	.align		4
        /*0008*/ 	.word	0x00000000
	.align		4
        /*000c*/ 	.word	0xfffffffe
	.align		4
        /*0010*/ 	.word	0x00000000
	.align		4
        /*0014*/ 	.word	0xfffffffd
	.align		4
        /*0018*/ 	.word	0x00000000
	.align		4
        /*001c*/ 	.word	0xfffffffc


//--------------------- .nv.constant4             --------------------------
	.section	.nv.constant4,"a",@progbits
	.align	8
	.align		8
.nv.constant4:
        /*0000*/ 	.dword	_$_str


//--------------------- .text.attn_fwd            --------------------------
	.section	.text.attn_fwd,"ax",@progbits
	.align	128
        .global         attn_fwd
        .type           attn_fwd,@function
        .size           attn_fwd,(.L_x_3 - attn_fwd)
        .other          attn_fwd,@"STO_CUDA_ENTRY STV_DEFAULT"
attn_fwd:
.text.attn_fwd:
[----:B------:R-:W-:Y:S08]  /*0000*/  LDC R1, c[0x0][0x28] ;  /* 0x00000a00ff017b82 */ /* 0x000ff00000000800 */
[----:B------:R-:W0:Y:S01]  /*0010*/  S2UR UR6, SR_CTAID.X ;  /* 0x00000000000679c3 */ /* 0x000e220000002500 */
[----:B------:R-:W1:Y:S01]  /*0020*/  S2R R0, SR_TID.X ;  /* 0x0000000000007919 */ /* 0x000e620000002100 */
[----:B------:R-:W-:Y:S01]  /*0030*/  ULDC.64 UR4, c[0x0][0x240] ;  /* 0x0000900000047ab9 */ /* 0x000fe20000000a00 */
[----:B------:R-:W-:-:S05]  /*0040*/  ULDC.64 UR30, c[0x0][0x208] ;  /* 0x00008200001e7ab9 */ /* 0x000fca0000000a00 */
[----:B------:R-:W2:Y:S08]  /*0050*/  LDC R16, c[0x0][0x248] ;  /* 0x00009200ff107b82 */ /* 0x000eb00000000800 */
[----:B------:R-:W3:Y:S01]  /*0060*/  S2UR UR28, SR_CTAID.Y ;  /* 0x00000000001c79c3 */ /* 0x000ee20000002600 */
[----:B0-----:R-:W-:-:S07]  /*0070*/  USHF.L.U32 UR6, UR6, 0x6, URZ ;  /* 0x0000000606067899 */ /* 0x001fce000800063f */
[----:B------:R-:W0:Y:S01]  /*0080*/  LDC.64 R14, c[0x0][0x210] ;  /* 0x00008400ff0e7b82 */ /* 0x000e220000000a00 */
[----:B------:R-:W-:Y:S01]  /*0090*/  IMAD.U32 R3, RZ, RZ, UR6 ;  /* 0x00000006ff037e24 */ /* 0x000fe2000f8e00ff */
[----:B-1----:R-:W-:-:S04]  /*00a0*/  SHF.R.U32.HI R2, RZ, 0x6, R0 ;  /* 0x00000006ff027819 */ /* 0x002fc80000011600 */
[----:B------:R-:W-:Y:S02]  /*00b0*/  LOP3.LUT R18, R3, 0x3f, R0, 0xf8, !PT ;  /* 0x0000003f03127812 */ /* 0x000fe400078ef800 */
[----:B------:R-:W-:Y:S01]  /*00c0*/  SGXT.U32 R3, R2, 0x2 ;  /* 0x000000020203781a */ /* 0x000fe20000000000 */
[----:B---3--:R-:W-:Y:S02]  /*00d0*/  UIMAD UR4, UR28, UR4, URZ ;  /* 0x000000041c0472a4 */ /* 0x008fe4000f8e023f */
[----:B------:R-:W-:Y:S02]  /*00e0*/  IMAD R2, R18, UR5, RZ ;  /* 0x0000000512027c24 */ /* 0x000fe4000f8e02ff */
[----:B--2---:R-:W-:Y:S01]  /*00f0*/  IMAD R4, R3, R16, RZ ;  /* 0x0000001003047224 */ /* 0x004fe200078e02ff */
[----:B------:R-:W-:Y:S01]  /*0100*/  USHF.L.U32 UR7, UR4, 0x1, URZ ;  /* 0x0000000104077899 */ /* 0x000fe2000800063f */
[----:B------:R-:W-:Y:S01]  /*0110*/  IMAD.SHL.U32 R3, R2, 0x2, RZ ;  /* 0x0000000202037824 */ /* 0x000fe200078e00ff */
[----:B------:R-:W-:Y:S01]  /*0120*/  UIMAD.WIDE UR4, UR4, 0x2, URZ ;  /* 0x00000002040478a5 */ /* 0x000fe2000f8e023f */
[----:B------:R-:W-:-:S02]  /*0130*/  IMAD R5, R16, 0x4, R4 ;  /* 0x0000000410057824 */ /* 0x000fc400078e0204 */
[----:B------:R-:W-:Y:S01]  /*0140*/  IMAD.HI R2, R2, 0x2, RZ ;  /* 0x0000000202027827 */ /* 0x000fe200078e02ff */
[----:B0-----:R-:W-:-:S03]  /*0150*/  IADD3 R14, P0, P1, R3, UR7, R14 ;  /* 0x00000007030e7c10 */ /* 0x001fc6000f91e00e */
[----:B------:R-:W-:Y:S01]  /*0160*/  IMAD R7, R16, 0x4, R5 ;  /* 0x0000000410077824 */ /* 0x000fe200078e0205 */
[----:B------:R-:W-:Y:S02]  /*0170*/  IADD3.X R22, R2, UR5, R15, P0, P1 ;  /* 0x0000000502167c10 */ /* 0x000fe400087e240f */
[-C--:B------:R-:W-:Y:S01]  /*0180*/  LEA R2, P0, R4, R14.reuse, 0x1 ;  /* 0x0000000e04027211 */ /* 0x080fe200078008ff */
[----:B------:R-:W-:Y:S01]  /*0190*/  IMAD R9, R16, 0x4, R7 ;  /* 0x0000000410097824 */ /* 0x000fe200078e0207 */
[----:B------:R-:W-:Y:S02]  /*01a0*/  LEA R6, P1, R7, R14, 0x1 ;  /* 0x0000000e07067211 */ /* 0x000fe400078208ff */
[----:B------:R-:W-:Y:S01]  /*01b0*/  LEA.HI.X.SX32 R3, R4, R22, 0x1, P0 ;  /* 0x0000001604037211 */ /* 0x000fe200000f0eff */
[C---:B------:R-:W-:Y:S01]  /*01c0*/  IMAD R8, R16.reuse, 0x4, R9 ;  /* 0x0000000410087824 */ /* 0x040fe200078e0209 */
[----:B------:R-:W-:Y:S02]  /*01d0*/  LEA R4, P0, R5, R14, 0x1 ;  /* 0x0000000e05047211 */ /* 0x000fe400078008ff */
[-C--:B------:R-:W-:Y:S01]  /*01e0*/  LEA.HI.X.SX32 R7, R7, R22.reuse, 0x1, P1 ;  /* 0x0000001607077211 */ /* 0x080fe200008f0eff */
[C---:B------:R-:W-:Y:S01]  /*01f0*/  IMAD R15, R16.reuse, 0x4, R8 ;  /* 0x00000004100f7824 */ /* 0x040fe200078e0208 */
[----:B------:R-:W-:Y:S01]  /*0200*/  LEA.HI.X.SX32 R5, R5, R22, 0x1, P0 ;  /* 0x0000001605057211 */ /* 0x000fe200000f0eff */
[----:B------:R0:W2:Y:S02]  /*0210*/  LDG.E.U16 R20, desc[UR30][R2.64] ;  /* 0x0000001e02147981 */ /* 0x0000a4000c1e1500 */
[----:B------:R-:W-:Y:S01]  /*0220*/  IMAD R13, R16, 0x4, R15 ;  /* 0x00000004100d7824 */ /* 0x000fe200078e020f */
[-C--:B------:R-:W-:Y:S01]  /*0230*/  LEA R10, P0, R8, R14.reuse, 0x1 ;  /* 0x0000000e080a7211 */ /* 0x080fe200078008ff */
[----:B------:R-:W3:Y:S02]  /*0240*/  LDG.E.U16 R6, desc[UR30][R6.64] ;  /* 0x0000001e06067981 */ /* 0x000ee4000c1e1500 */
[----:B------:R-:W-:Y:S01]  /*0250*/  IMAD R16, R16, 0x4, R13 ;  /* 0x0000000410107824 */ /* 0x000fe200078e020d */
[----:B------:R-:W-:Y:S01]  /*0260*/  LEA R12, P2, R13, R14, 0x1 ;  /* 0x0000000e0d0c7211 */ /* 0x000fe200078408ff */
[----:B------:R1:W4:Y:S01]  /*0270*/  LDG.E.U16 R5, desc[UR30][R4.64] ;  /* 0x0000001e04057981 */ /* 0x000322000c1e1500 */
[----:B------:R-:W-:-:S02]  /*0280*/  LEA.HI.X.SX32 R11, R8, R22, 0x1, P0 ;  /* 0x00000016080b7211 */ /* 0x000fc400000f0eff */
[-C--:B------:R-:W-:Y:S02]  /*0290*/  LEA R8, P0, R9, R14.reuse, 0x1 ;  /* 0x0000000e09087211 */ /* 0x080fe400078008ff */
[----:B0-----:R-:W-:Y:S01]  /*02a0*/  LEA R2, P1, R15, R14, 0x1 ;  /* 0x0000000e0f027211 */ /* 0x001fe200078208ff */
[----:B------:R-:W5:Y:S01]  /*02b0*/  LDG.E.U16 R10, desc[UR30][R10.64] ;  /* 0x0000001e0a0a7981 */ /* 0x000f62000c1e1500 */
[----:B------:R-:W-:Y:S02]  /*02c0*/  LEA.HI.X.SX32 R13, R13, R22, 0x1, P2 ;  /* 0x000000160d0d7211 */ /* 0x000fe400010f0eff */
[----:B------:R-:W-:Y:S02]  /*02d0*/  LEA R14, P2, R16, R14, 0x1 ;  /* 0x0000000e100e7211 */ /* 0x000fe400078408ff */
[-C--:B------:R-:W-:Y:S01]  /*02e0*/  LEA.HI.X.SX32 R3, R15, R22.reuse, 0x1, P1 ;  /* 0x000000160f037211 */ /* 0x080fe200008f0eff */
[----:B------:R-:W4:Y:S01]  /*02f0*/  LDG.E.U16 R12, desc[UR30][R12.64] ;  /* 0x0000001e0c0c7981 */ /* 0x000f22000c1e1500 */
[----:B------:R-:W-:-:S02]  /*0300*/  LEA.HI.X.SX32 R9, R9, R22, 0x1, P0 ;  /* 0x0000001609097211 */ /* 0x000fc400000f0eff */
[----:B------:R-:W-:Y:S01]  /*0310*/  LEA.HI.X.SX32 R15, R16, R22, 0x1, P2 ;  /* 0x00000016100f7211 */ /* 0x000fe200010f0eff */
[----:B------:R-:W4:Y:S04]  /*0320*/  LDG.E.U16 R2, desc[UR30][R2.64] ;  /* 0x0000001e02027981 */ /* 0x000f28000c1e1500 */
[----:B------:R-:W4:Y:S04]  /*0330*/  LDG.E.U16 R8, desc[UR30][R8.64] ;  /* 0x0000001e08087981 */ /* 0x000f28000c1e1500 */
[----:B------:R-:W4:Y:S01]  /*0340*/  LDG.E.U16 R14, desc[UR30][R14.64] ;  /* 0x0000001e0e0e7981 */ /* 0x000f22000c1e1500 */
[----:B------:R-:W0:Y:S01]  /*0350*/  S2UR UR4, SR_CgaCtaId ;  /* 0x00000000000479c3 */ /* 0x000e220000008800 */
[----:B------:R-:W-:Y:S01]  /*0360*/  UIADD3 UR32, UR6, 0x40, URZ ;  /* 0x0000004006207890 */ /* 0x000fe2000fffe03f */
[----:B-1----:R-:W-:-:S03]  /*0370*/  LOP3.LUT R4, R0, 0xc0, RZ, 0xc0, !PT ;  /* 0x000000c000047812 */ /* 0x002fc600078ec0ff */
[----:B------:R-:W-:Y:S01]  /*0380*/  UISETP.GE.AND UP0, UPT, UR32, 0x1, UPT ;  /* 0x000000012000788c */ /* 0x000fe2000bf06270 */
[----:B------:R-:W-:Y:S01]  /*0390*/  IMAD.SHL.U32 R19, R0, 0x2, RZ ;  /* 0x0000000200137824 */ /* 0x000fe200078e00ff */
[----:B------:R-:W-:Y:S01]  /*03a0*/  SHF.R.U32.HI R4, RZ, 0x2, R4 ;  /* 0x00000002ff047819 */ /* 0x000fe20000011604 */
[----:B------:R-:W-:-:S03]  /*03b0*/  UMOV UR29, 0x400 ;  /* 0x00000400001d7882 */ /* 0x000fc60000000000 */
[----:B------:R-:W-:Y:S02]  /*03c0*/  PLOP3.LUT P0, PT, PT, PT, UP0, 0x80, 0x0 ;  /* 0x000000000000781c */ /* 0x000fe40003f0f008 */
[----:B------:R-:W-:-:S04]  /*03d0*/  LOP3.LUT R19, R4, 0x1fe, R19, 0x78, !PT ;  /* 0x000001fe04137812 */ /* 0x000fc800078e7813 */
[----:B------:R-:W-:Y:S01]  /*03e0*/  LOP3.LUT R7, R19, 0x40, RZ, 0x3c, !PT ;  /* 0x0000004013077812 */ /* 0x000fe200078e3cff */
[----:B0-----:R-:W-:Y:S01]  /*03f0*/  ULEA UR29, UR4, UR29, 0x18 ;  /* 0x0000001d041d7291 */ /* 0x001fe2000f8ec03f */
[----:B------:R-:W-:Y:S01]  /*0400*/  IMAD.MOV.U32 R28, RZ, RZ, -0x800000 ;  /* 0xff800000ff1c7424 */ /* 0x000fe200078e00ff */
[----:B------:R-:W-:Y:S01]  /*0410*/  CS2R R40, SRZ ;  /* 0x0000000000287805 */ /* 0x000fe2000001ff00 */
[----:B------:R-:W-:Y:S01]  /*0420*/  IMAD.MOV.U32 R23, RZ, RZ, 0x3f800000 ;  /* 0x3f800000ff177424 */ /* 0x000fe200078e00ff */
[----:B------:R-:W-:Y:S01]  /*0430*/  CS2R R42, SRZ ;  /* 0x00000000002a7805 */ /* 0x000fe2000001ff00 */
[----:B------:R-:W-:Y:S01]  /*0440*/  IMAD.MOV.U32 R22, RZ, RZ, 0x3f800000 ;  /* 0x3f800000ff167424 */ /* 0x000fe200078e00ff */
[----:B------:R-:W-:Y:S01]  /*0450*/  CS2R R44, SRZ ;  /* 0x00000000002c7805 */ /* 0x000fe2000001ff00 */
[----:B------:R-:W-:Y:S01]  /*0460*/  IMAD.MOV.U32 R30, RZ, RZ, -0x800000 ;  /* 0xff800000ff1e7424 */ /* 0x000fe200078e00ff */
[----:B------:R-:W-:Y:S01]  /*0470*/  CS2R R46, SRZ ;  /* 0x00000000002e7805 */ /* 0x000fe2000001ff00 */
[----:B--2---:R-:W-:Y:S04]  /*0480*/  STS.U16 [R19+UR29], R20 ;  /* 0x0000001413007988 */ /* 0x004fe8000800041d */
[----:B---3--:R-:W-:Y:S04]  /*0490*/  STS.U16 [R19+UR29+0x400], R6 ;  /* 0x0004000613007988 */ /* 0x008fe8000800041d */
[----:B-----5:R-:W-:Y:S04]  /*04a0*/  STS.U16 [R19+UR29+0x800], R10 ;  /* 0x0008000a13007988 */ /* 0x020fe8000800041d */
[----:B----4-:R-:W-:Y:S04]  /*04b0*/  STS.U16 [R19+UR29+0xc00], R12 ;  /* 0x000c000c13007988 */ /* 0x010fe8000800041d */
[----:B------:R-:W-:Y:S04]  /*04c0*/  STS.U16 [R7+UR29+0x200], R5 ;  /* 0x0002000507007988 */ /* 0x000fe8000800041d */
[----:B------:R-:W-:Y:S04]  /*04d0*/  STS.U16 [R7+UR29+0x600], R8 ;  /* 0x0006000807007988 */ /* 0x000fe8000800041d */
[----:B------:R0:W-:Y:S04]  /*04e0*/  STS.U16 [R7+UR29+0xa00], R2 ;  /* 0x000a000207007988 */ /* 0x0001e8000800041d */
[----:B------:R1:W-:Y:S01]  /*04f0*/  STS.U16 [R7+UR29+0xe00], R14 ;  /* 0x000e000e07007988 */ /* 0x0003e2000800041d */
[----:B0-----:R-:W-:Y:S01]  /*0500*/  LOP3.LUT R2, R0, 0x60, RZ, 0xc0, !PT ;  /* 0x0000006000027812 */ /* 0x001fe200078ec0ff */
[----:B------:R-:W-:Y:S06]  /*0510*/  @!P0 BRA `(.L_x_0) ;  /* 0x0000001400f88947 */ /* 0x000fec0003800000 */
[----:B------:R-:W-:Y:S01]  /*0520*/  LOP3.LUT R3, R0, 0x1f, RZ, 0xc0, !PT ;  /* 0x0000001f00037812 */ /* 0x000fe200078ec0ff */
[----:B------:R-:W-:Y:S01]  /*0530*/  ULDC.64 UR26, c[0x0][0x250] ;  /* 0x00009400001a7ab9 */ /* 0x000fe20000000a00 */
[----:B------:R-:W-:Y:S01]  /*0540*/  ULDC UR4, c[0x0][0x258] ;  /* 0x0000960000047ab9 */ /* 0x000fe20000000800 */
[----:B------:R-:W-:Y:S01]  /*0550*/  UIMAD UR26, UR28, UR26, URZ ;  /* 0x0000001a1c1a72a4 */ /* 0x000fe2000f8e023f */
[----:B------:R-:W-:Y:S01]  /*0560*/  SHF.R.U32.HI R21, RZ, 0x1, R2 ;  /* 0x00000001ff157819 */ /* 0x000fe20000011602 */
[----:B------:R-:W-:Y:S01]  /*0570*/  IMAD R2, R3, UR4, RZ ;  /* 0x0000000403027c24 */ /* 0x000fe2000f8e02ff */
[--C-:B------:R-:W-:Y:S01]  /*0580*/  SHF.R.U32.HI R6, RZ, 0x2, R0.reuse ;  /* 0x00000002ff067819 */ /* 0x100fe20000011600 */
[----:B------:R-:W-:Y:S01]  /*0590*/  USHF.L.U32 UR4, UR26, 0x1, URZ ;  /* 0x000000011a047899 */ /* 0x000fe2000800063f */
[----:B-1----:R-:W-:Y:S01]  /*05a0*/  SHF.R.U32.HI R7, RZ, 0x5, R0 ;  /* 0x00000005ff077819 */ /* 0x002fe20000011600 */
[----:B------:R-:W0:Y:S01]  /*05b0*/  LDC R12, c[0x0][0x268] ;  /* 0x00009a00ff0c7b82 */ /* 0x000e220000000800 */
[----:B------:R-:W-:Y:S01]  /*05c0*/  ULDC.64 UR24, c[0x0][0x260] ;  /* 0x0000980000187ab9 */ /* 0x000fe20000000a00 */
[----:B------:R-:W-:Y:S01]  /*05d0*/  SGXT.U32 R6, R6, 0x3 ;  /* 0x000000030606781a */ /* 0x000fe20000000000 */
[----:B------:R-:W-:Y:S01]  /*05e0*/  IMAD.SHL.U32 R4, R2, 0x2, RZ ;  /* 0x0000000202047824 */ /* 0x000fe200078e00ff */
[----:B------:R-:W-:Y:S01]  /*05f0*/  R2UR UR33, R7 ;  /* 0x00000000072172ca */ /* 0x000fe200000e0000 */
[----:B------:R-:W-:Y:S01]  /*0600*/  IMAD.U32 R5, RZ, RZ, UR4 ;  /* 0x00000004ff057e24 */ /* 0x000fe2000f8e00ff */
[----:B------:R-:W-:Y:S01]  /*0610*/  UIMAD UR24, UR28, UR24, URZ ;  /* 0x000000181c1872a4 */ /* 0x000fe2000f8e023f */
[----:B------:R-:W-:Y:S01]  /*0620*/  LOP3.LUT R21, R21, UR6, R6, 0xfe, !PT ;  /* 0x0000000615157c12 */ /* 0x000fe2000f8efe06 */
[----:B------:R-:W-:Y:S01]  /*0630*/  UIMAD.WIDE UR4, UR26, 0x2, URZ ;  /* 0x000000021a0478a5 */ /* 0x000fe2000f8e023f */
[----:B------:R-:W-:Y:S01]  /*0640*/  SHF.R.U32.HI R6, RZ, 0x5, R0 ;  /* 0x00000005ff067819 */ /* 0x000fe20000011600 */
[----:B------:R-:W-:Y:S01]  /*0650*/  ULDC.64 UR8, c[0x0][0x218] ;  /* 0x0000860000087ab9 */ /* 0x000fe20000000a00 */
[----:B------:R-:W-:Y:S01]  /*0660*/  USHF.L.U32 UR6, UR24, 0x1, URZ ;  /* 0x0000000118067899 */ /* 0x000fe2000800063f */
[----:B------:R-:W-:Y:S01]  /*0670*/  IADD3 R8, P0, P1, R4, UR8, R5 ;  /* 0x0000000804087c10 */ /* 0x000fe2000f91e005 */
[----:B------:R-:W-:Y:S01]  /*0680*/  IMAD R4, R3, UR25, RZ ;  /* 0x0000001903047c24 */ /* 0x000fe2000f8e02ff */
[----:B------:R-:W-:Y:S01]  /*0690*/  ULDC.64 UR10, c[0x0][0x220] ;  /* 0x00008800000a7ab9 */ /* 0x000fe20000000a00 */
[----:B------:R-:W-:Y:S01]  /*06a0*/  IMAD.HI R3, R2, 0x2, RZ ;  /* 0x0000000202037827 */ /* 0x000fe200078e02ff */
[----:B------:R-:W-:Y:S01]  /*06b0*/  SGXT.U32 R2, R6, 0x3 ;  /* 0x000000030602781a */ /* 0x000fe20000000000 */
[----:B------:R-:W-:Y:S01]  /*06c0*/  UIADD3 UR7, UR33, 0x18, URZ ;  /* 0x0000001821077890 */ /* 0x000fe2000fffe03f */
[----:B------:R-:W-:Y:S01]  /*06d0*/  CS2R R40, SRZ ;  /* 0x0000000000287805 */ /* 0x000fe2000001ff00 */
[----:B------:R-:W-:Y:S01]  /*06e0*/  IMAD.U32 R10, RZ, RZ, UR5 ;  /* 0x00000005ff0a7e24 */ /* 0x000fe2000f8e00ff */
[----:B------:R-:W-:Y:S01]  /*06f0*/  UIMAD.WIDE UR4, UR24, 0x2, URZ ;  /* 0x00000002180478a5 */ /* 0x000fe2000f8e023f */
[----:B------:R-:W-:Y:S01]  /*0700*/  IMAD.SHL.U32 R5, R4, 0x2, RZ ;  /* 0x0000000204057824 */ /* 0x000fe200078e00ff */
[----:B------:R-:W-:Y:S01]  /*0710*/  UIMAD UR4, UR7, UR27, URZ ;  /* 0x0000001b070472a4 */ /* 0x000fe2000f8e023f */
[----:B------:R-:W-:Y:S01]  /*0720*/  IMAD.U32 R16, RZ, RZ, UR6 ;  /* 0x00000006ff107e24 */ /* 0x000fe2000f8e00ff */
[----:B------:R-:W-:Y:S01]  /*0730*/  IADD3.X R10, R3, UR9, R10, P0, P1 ;  /* 0x00000009030a7c10 */ /* 0x000fe200087e240a */
[----:B------:R-:W-:Y:S01]  /*0740*/  IMAD.U32 R6, RZ, RZ, UR27 ;  /* 0x0000001bff067e24 */ /* 0x000fe2000f8e00ff */
[----:B------:R-:W-:Y:S01]  /*0750*/  UIADD3 UR24, UR29, 0x1000, URZ ;  /* 0x000010001d187890 */ /* 0x000fe2000fffe03f */
[----:B------:R-:W-:Y:S01]  /*0760*/  IMAD R3, R2, UR27, RZ ;  /* 0x0000001b02037c24 */ /* 0x000fe2000f8e02ff */
[----:B------:R-:W-:Y:S01]  /*0770*/  IADD3 R16, P2, P3, R5, UR10, R16 ;  /* 0x0000000a05107c10 */ /* 0x000fe2000fb5e010 */
[----:B------:R-:W-:Y:S01]  /*0780*/  IMAD.HI R4, R4, 0x2, RZ ;  /* 0x0000000204047827 */ /* 0x000fe200078e02ff */
[----:B------:R-:W-:Y:S01]  /*0790*/  USHF.R.U32.HI UR22, URZ, 0x4, UR24 ;  /* 0x000000043f167899 */ /* 0x000fe20008011618 */
[----:B------:R-:W-:Y:S01]  /*07a0*/  CS2R R42, SRZ ;  /* 0x00000000002a7805 */ /* 0x000fe2000001ff00 */
[----:B------:R-:W-:Y:S01]  /*07b0*/  USHF.R.U32.HI UR8, URZ, 0x4, UR29 ;  /* 0x000000043f087899 */ /* 0x000fe2000801161d */
[----:B------:R-:W-:Y:S01]  /*07c0*/  IMAD.U32 R7, RZ, RZ, UR5 ;  /* 0x00000005ff077e24 */ /* 0x000fe2000f8e00ff */
[----:B------:R-:W-:Y:S01]  /*07d0*/  USGXT.U32 UR22, UR22, 0xe ;  /* 0x0000000e1616789a */ /* 0x000fe20008000000 */
[----:B------:R-:W-:Y:S01]  /*07e0*/  IMAD.U32 R14, RZ, RZ, UR27 ;  /* 0x0000001bff0e7e24 */ /* 0x000fe2000f8e00ff */
[----:B------:R-:W-:Y:S01]  /*07f0*/  USGXT.U32 UR8, UR8, 0xe ;  /* 0x0000000e0808789a */ /* 0x000fe20008000000 */
[----:B------:R-:W-:Y:S01]  /*0800*/  IMAD R5, R6, 0x8, R3 ;  /* 0x0000000806057824 */ /* 0x000fe200078e0203 */
[----:B------:R-:W-:Y:S01]  /*0810*/  IADD3.X R20, R4, UR11, R7, P2, P3 ;  /* 0x0000000b04147c10 */ /* 0x000fe200097e6407 */
[----:B0-----:R-:W-:Y:S01]  /*0820*/  IMAD R11, R2, R12, RZ ;  /* 0x0000000c020b7224 */ /* 0x001fe200078e02ff */
[-C--:B------:R-:W-:Y:S01]  /*0830*/  LEA R2, P0, R3, R8.reuse, 0x1 ;  /* 0x0000000803027211 */ /* 0x080fe200078008ff */
[----:B------:R-:W-:Y:S01]  /*0840*/  IMAD R7, R14, 0x8, R5 ;  /* 0x000000080e077824 */ /* 0x000fe200078e0205 */
[----:B------:R-:W-:Y:S01]  /*0850*/  LEA R4, P1, R5, R8, 0x1 ;  /* 0x0000000805047211 */ /* 0x000fe200078208ff */
[----:B------:R-:W-:Y:S01]  /*0860*/  IMAD.U32 R9, RZ, RZ, UR4 ;  /* 0x00000004ff097e24 */ /* 0x000fe2000f8e00ff */
[----:B------:R-:W-:Y:S01]  /*0870*/  LEA.HI.X.SX32 R3, R3, R10, 0x1, P0 ;  /* 0x0000000a03037211 */ /* 0x000fe200000f0eff */
[C---:B------:R-:W-:Y:S01]  /*0880*/  IMAD R13, R12.reuse, 0x8, R11 ;  /* 0x000000080c0d7824 */ /* 0x040fe200078e020b */
[-C--:B------:R-:W-:Y:S01]  /*0890*/  LEA R6, P2, R7, R8.reuse, 0x1 ;  /* 0x0000000807067211 */ /* 0x080fe200078408ff */
[C---:B------:R-:W-:Y:S01]  /*08a0*/  IMAD R17, R12.reuse, UR7, RZ ;  /* 0x000000070c117c24 */ /* 0x040fe2000f8e02ff */
[----:B------:R-:W-:Y:S01]  /*08b0*/  LEA R8, P3, R9, R8, 0x1 ;  /* 0x0000000809087211 */ /* 0x000fe200078608ff */
[----:B------:R-:W-:Y:S01]  /*08c0*/  IMAD R15, R12, 0x8, R13 ;  /* 0x000000080c0f7824 */ /* 0x000fe200078e020d */
[-C--:B------:R-:W-:Y:S01]  /*08d0*/  LEA.HI.X.SX32 R5, R5, R10.reuse, 0x1, P1 ;  /* 0x0000000a05057211 */ /* 0x080fe200008f0eff */
[----:B------:R-:W-:Y:S01]  /*08e0*/  UIADD3 UR14, UP0, UR22, 0x2, URZ ;  /* 0x00000002160e7890 */ /* 0x000fe2000ff1e03f */
[-C--:B------:R-:W-:Y:S01]  /*08f0*/  LEA.HI.X.SX32 R7, R7, R10.reuse, 0x1, P2 ;  /* 0x0000000a07077211 */ /* 0x080fe200010f0eff */
[----:B------:R-:W-:Y:S01]  /*0900*/  UMOV UR5, URZ ;  /* 0x0000003f00057c82 */ /* 0x000fe20008000000 */
[----:B------:R-:W-:Y:S01]  /*0910*/  LEA.HI.X.SX32 R9, R9, R10, 0x1, P3 ;  /* 0x0000000a09097211 */ /* 0x000fe200018f0eff */
[----:B------:R-:W-:Y:S01]  /*0920*/  UIADD3.X UR15, UR5, -0x7fffffe0, URZ, UP0, !UPT ;  /* 0x80000020050f7890 */ /* 0x000fe200087fe43f */
[-C--:B------:R-:W-:Y:S01]  /*0930*/  LEA R10, P0, R11, R16.reuse, 0x1 ;  /* 0x000000100b0a7211 */ /* 0x080fe200078008ff */
[----:B------:R-:W-:Y:S01]  /*0940*/  IMAD.MOV.U32 R23, RZ, RZ, 0x3f800000 ;  /* 0x3f800000ff177424 */ /* 0x000fe200078e00ff */
[-C--:B------:R-:W-:Y:S01]  /*0950*/  LEA R12, P1, R13, R16.reuse, 0x1 ;  /* 0x000000100d0c7211 */ /* 0x080fe200078208ff */
[----:B------:R-:W-:Y:S01]  /*0960*/  IMAD.MOV.U32 R48, RZ, RZ, -0x800000 ;  /* 0xff800000ff307424 */ /* 0x000fe200078e00ff */
[-C--:B------:R-:W-:Y:S01]  /*0970*/  LEA R14, P2, R15, R16.reuse, 0x1 ;  /* 0x000000100f0e7211 */ /* 0x080fe200078408ff */
[----:B------:R-:W-:Y:S01]  /*0980*/  IMAD.MOV.U32 R22, RZ, RZ, 0x3f800000 ;  /* 0x3f800000ff167424 */ /* 0x000fe200078e00ff */
[----:B------:R-:W-:-:S02]  /*0990*/  LEA R16, P3, R17, R16, 0x1 ;  /* 0x0000001011107211 */ /* 0x000fc400078608ff */
[----:B------:R-:W-:Y:S02]  /*09a0*/  CS2R R44, SRZ ;  /* 0x00000000002c7805 */ /* 0x000fe4000001ff00 */
[-C--:B------:R-:W-:Y:S02]  /*09b0*/  LEA.HI.X.SX32 R11, R11, R20.reuse, 0x1, P0 ;  /* 0x000000140b0b7211 */ /* 0x080fe400000f0eff */
[----:B------:R-:W-:Y:S02]  /*09c0*/  CS2R R46, SRZ ;  /* 0x00000000002e7805 */ /* 0x000fe4000001ff00 */
[-C--:B------:R-:W-:Y:S01]  /*09d0*/  LEA.HI.X.SX32 R13, R13, R20.reuse, 0x1, P1 ;  /* 0x000000140d0d7211 */ /* 0x080fe200008f0eff */
[----:B------:R-:W-:Y:S01]  /*09e0*/  UMOV UR12, 0x80 ;  /* 0x00000080000c7882 */ /* 0x000fe20000000000 */
[-C--:B------:R-:W-:Y:S01]  /*09f0*/  LEA.HI.X.SX32 R15, R15, R20.reuse, 0x1, P2 ;  /* 0x000000140f0f7211 */ /* 0x080fe200010f0eff */
[----:B------:R-:W-:Y:S01]  /*0a00*/  UMOV UR13, 0x40000040 ;  /* 0x40000040000d7882 */ /* 0x000fe20000000000 */
[----:B------:R-:W-:Y:S01]  /*0a10*/  LEA.HI.X.SX32 R17, R17, R20, 0x1, P3 ;  /* 0x0000001411117211 */ /* 0x000fe200018f0eff */
[----:B------:R-:W-:Y:S01]  /*0a20*/  IMAD.MOV.U32 R20, RZ, RZ, -0x800000 ;  /* 0xff800000ff147424 */ /* 0x000fe200078e00ff */
[----:B------:R-:W-:Y:S01]  /*0a30*/  UMOV UR9, URZ ;  /* 0x0000003f00097c82 */ /* 0x000fe20008000000 */
[----:B------:R-:W-:Y:S01]  /*0a40*/  UMOV UR6, URZ ;  /* 0x0000003f00067c82 */ /* 0x000fe20008000000 */
[----:B------:R-:W-:Y:S01]  /*0a50*/  UMOV UR7, URZ ;  /* 0x0000003f00077c82 */ /* 0x000fe20008000000 */
[----:B------:R-:W-:Y:S01]  /*0a60*/  UMOV UR4, URZ ;  /* 0x0000003f00047c82 */ /* 0x000fe20008000000 */
[----:B------:R-:W-:-:S02]  /*0a70*/  UIADD3.64 UR12, UR8, UR12, URZ ;  /* 0x0000000c080c7297 */ /* 0x000fc4000fffe03f */
[----:B------:R-:W-:Y:S02]  /*0a80*/  UIADD3.64 UR10, UR14, 0x3e, URZ ;  /* 0x0000003e0e0a7897 */ /* 0x000fe4000fffe03f */
[----:B------:R-:W-:Y:S01]  /*0a90*/  UIADD3.64 UR18, UR14, 0x40, URZ ;  /* 0x000000400e127897 */ /* 0x000fe2000fffe03f */
[----:B------:R-:W-:Y:S01]  /*0aa0*/  ULDC UR26, c[0x0][0x238] ;  /* 0x00008e00001a7ab9 */ /* 0x000fe20000000800 */
[----:B------:R-:W-:Y:S01]  /*0ab0*/  UMOV UR20, UR8 ;  /* 0x0000000800147c82 */ /* 0x000fe20008000000 */
[----:B------:R-:W-:-:S09]  /*0ac0*/  UMOV UR21, 0x40000040 ;  /* 0x4000004000157882 */ /* 0x000fd20000000000 */
.L_x_1:
[----:B------:R-:W-:Y:S02]  /*0ad0*/  IMAD.U32 R25, RZ, RZ, UR4 ;  /* 0x00000004ff197e24 */ /* 0x000fe4000f8e00ff */
[----:B------:R-:W-:Y:S02]  /*0ae0*/  IMAD.U32 R27, RZ, RZ, UR4 ;  /* 0x00000004ff1b7e24 */ /* 0x000fe4000f8e00ff */
[----:B------:R-:W-:Y:S02]  /*0af0*/  IMAD.U32 R29, RZ, RZ, UR4 ;  /* 0x00000004ff1d7e24 */ /* 0x000fe4000f8e00ff */
[----:B------:R-:W-:Y:S02]  /*0b00*/  IMAD.U32 R31, RZ, RZ, UR4 ;  /* 0x00000004ff1f7e24 */ /* 0x000fe4000f8e00ff */
[----:B------:R-:W-:-:S04]  /*0b10*/  IMAD.WIDE R24, R25, 0x2, R2 ;  /* 0x0000000219187825 */ /* 0x000fc800078e0202 */
[----:B------:R-:W-:Y:S02]  /*0b20*/  IMAD.WIDE R26, R27, 0x2, R4 ;  /* 0x000000021b1a7825 */ /* 0x000fe400078e0204 */
[----:B------:R0:W2:Y:S02]  /*0b30*/  LDG.E.U16 R24, desc[UR30][R24.64] ;  /* 0x0000001e18187981 */ /* 0x0000a4000c1e1500 */
[----:B------:R-:W-:Y:S02]  /*0b40*/  IMAD.WIDE R28, R29, 0x2, R6 ;  /* 0x000000021d1c7825 */ /* 0x000fe400078e0206 */
[----:B------:R1:W3:Y:S02]  /*0b50*/  LDG.E.U16 R26, desc[UR30][R26.64] ;  /* 0x0000001e1a1a7981 */ /* 0x0002e4000c1e1500 */
[----:B------:R-:W-:Y:S02]  /*0b60*/  IMAD.WIDE R30, R31, 0x2, R8 ;  /* 0x000000021f1e7825 */ /* 0x000fe400078e0208 */
[----:B------:R4:W5:Y:S04]  /*0b70*/  LDG.E.U16 R28, desc[UR30][R28.64] ;  /* 0x0000001e1c1c7981 */ /* 0x000968000c1e1500 */
[----:B------:R-:W5:Y:S01]  /*0b80*/  LDG.E.U16 R30, desc[UR30][R30.64] ;  /* 0x0000001e1e1e7981 */ /* 0x000f62000c1e1500 */
[----:B------:R-:W-:Y:S01]  /*0b90*/  BAR.SYNC.DEFER_BLOCKING 0x0 ;  /* 0x0000000000007b1d */ /* 0x000fe20000010000 */
[----:B0-----:R-:W-:-:S05]  /*0ba0*/  IMAD.SHL.U32 R25, R0, 0x2, RZ ;  /* 0x0000000200197824 */ /* 0x001fca00078e00ff */
[----:B------:R-:W-:-:S04]  /*0bb0*/  LOP3.LUT R25, R25, 0x6, RZ, 0xc0, !PT ;  /* 0x0000000619197812 */ /* 0x000fc800078ec0ff */
[C---:B-1----:R-:W-:Y:S01]  /*0bc0*/  IADD3 R27, P0, R25.reuse, UR6, RZ ;  /* 0x00000006191b7c10 */ /* 0x042fe2000ff1e0ff */
[----:B----4-:R-:W-:Y:S02]  /*0bd0*/  VIADD R29, R25, UR6 ;  /* 0x00000006191d7c36 */ /* 0x010fe40008000000 */
[----:B------:R-:W-:-:S03]  /*0be0*/  IMAD.U32 R55, RZ, RZ, UR5 ;  /* 0x00000005ff377e24 */ /* 0x000fc6000f8e00ff */
[CC--:B------:R-:W-:Y:S02]  /*0bf0*/  ISETP.GT.U32.AND P2, PT, R29.reuse, R21.reuse, PT ;  /* 0x000000151d00720c */ /* 0x0c0fe40003f44070 */
[----:B------:R-:W-:Y:S01]  /*0c00*/  ISETP.GE.U32.AND P5, PT, R29, R21, PT ;  /* 0x000000151d00720c */ /* 0x000fe20003fa6070 */
[----:B------:R-:W-:-:S04]  /*0c10*/  IMAD.WIDE R54, R55, 0x2, R14 ;  /* 0x0000000237367825 */ /* 0x000fc800078e020e */
[----:B------:R-:W-:Y:S02]  /*0c20*/  IMAD.U32 R51, RZ, RZ, UR5 ;  /* 0x00000005ff337e24 */ /* 0x000fe4000f8e00ff */
[----:B------:R-:W-:Y:S02]  /*0c30*/  IMAD.U32 R53, RZ, RZ, UR5 ;  /* 0x00000005ff357e24 */ /* 0x000fe4000f8e00ff */
[----:B------:R-:W-:-:S04]  /*0c40*/  IMAD.WIDE R50, R51, 0x2, R16 ;  /* 0x0000000233327825 */ /* 0x000fc800078e0210 */
[----:B------:R-:W-:-:S04]  /*0c50*/  IMAD.WIDE R52, R53, 0x2, R12 ;  /* 0x0000000235347825 */ /* 0x000fc800078e020c */
[----:B------:R-:W-:-:S04]  /*0c60*/  IMAD.U32 R57, RZ, RZ, UR5 ;  /* 0x00000005ff397e24 */ /* 0x000fc8000f8e00ff */
[----:B------:R-:W-:Y:S01]  /*0c70*/  IMAD.WIDE R56, R57, 0x2, R10 ;  /* 0x0000000239387825 */ /* 0x000fe200078e020a */
[----:B------:R-:W-:Y:S01]  /*0c80*/  UMOV UR23, 0x80000020 ;  /* 0x8000002000177882 */ /* 0x000fe20000000000 */
[----:B------:R-:W-:Y:S01]  /*0c90*/  UMOV UR8, UR20 ;  /* 0x0000001400087c82 */ /* 0x000fe20008000000 */
[----:B------:R-:W-:Y:S01]  /*0ca0*/  UMOV UR9, UR21 ;  /* 0x0000001500097c82 */ /* 0x000fe20008000000 */
[----:B------:R-:W-:Y:S01]  /*0cb0*/  UMOV UR16, UR12 ;  /* 0x0000000c00107c82 */ /* 0x000fe20008000000 */
[----:B------:R-:W-:Y:S01]  /*0cc0*/  UMOV UR17, UR13 ;  /* 0x0000000d00117c82 */ /* 0x000fe20008000000 */
[----:B--2---:R0:W-:Y:S04]  /*0cd0*/  STS.U16 [R19+UR29+0x1000], R24 ;  /* 0x0010001813007988 */ /* 0x0041e8000800041d */
[----:B---3--:R-:W-:Y:S04]  /*0ce0*/  STS.U16 [R19+UR29+0x1200], R26 ;  /* 0x0012001a13007988 */ /* 0x008fe8000800041d */
[----:B-----5:R-:W-:Y:S04]  /*0cf0*/  STS.U16 [R19+UR29+0x1400], R28 ;  /* 0x0014001c13007988 */ /* 0x020fe8000800041d */
[----:B------:R1:W-:Y:S01]  /*0d00*/  STS.U16 [R19+UR29+0x1600], R30 ;  /* 0x0016001e13007988 */ /* 0x0003e2000800041d */
[----:B------:R2:W-:Y:S06]  /*0d10*/  MEMBAR.ALL.CTA ;  /* 0x0000000000007992 */ /* 0x0005ec0000008000 */
[----:B--2---:R-:W2:Y:S01]  /*0d20*/  FENCE.VIEW.ASYNC.S ;  /* 0x00000000000073c6 */ /* 0x004ea20000000000 */
[----:B0-----:R-:W-:Y:S01]  /*0d30*/  LOP3.LUT R24, R21, 0x8, RZ, 0xfc, !PT ;  /* 0x0000000815187812 */ /* 0x001fe200078efcff */
[----:B-1----:R-:W-:Y:S01]  /*0d40*/  IMAD.X R30, RZ, RZ, UR7, P0 ;  /* 0x00000007ff1e7e24 */ /* 0x002fe200080e06ff */
[----:B------:R-:W-:-:S02]  /*0d50*/  IADD3 R26, P0, R27, 0x8, RZ ;  /* 0x000000081b1a7810 */ /* 0x000fc40007f1e0ff */
[CC--:B------:R-:W-:Y:S01]  /*0d60*/  ISETP.GT.U32.AND P6, PT, R29.reuse, R24.reuse, PT ;  /* 0x000000181d00720c */ /* 0x0c0fe20003fc4070 */
[----:B--2---:R-:W-:Y:S01]  /*0d70*/  BAR.SYNC.DEFER_BLOCKING 0x0 ;  /* 0x0000000000007b1d */ /* 0x004fe20000010000 */
[----:B------:R-:W-:Y:S01]  /*0d80*/  ISETP.GE.U32.AND P4, PT, R29, R24, PT ;  /* 0x000000181d00720c */ /* 0x000fe20003f86070 */
[--C-:B------:R-:W-:Y:S01]  /*0d90*/  IMAD.X R36, RZ, RZ, R30.reuse, P0 ;  /* 0x000000ffff247224 */ /* 0x100fe200000e061e */
[C---:B------:R-:W-:Y:S02]  /*0da0*/  IADD3 R29, P3, R27.reuse, 0x9, RZ ;  /* 0x000000091b1d7810 */ /* 0x040fe40007f7e0ff */
[C---:B------:R-:W-:Y:S02]  /*0db0*/  IADD3 R28, P1, R27.reuse, 0x10, RZ ;  /* 0x000000101b1c7810 */ /* 0x040fe40007f3e0ff */
[C---:B------:R-:W-:Y:S01]  /*0dc0*/  IADD3 R25, P0, R27.reuse, 0x11, RZ ;  /* 0x000000111b197810 */ /* 0x040fe20007f1e0ff */
[--C-:B------:R-:W-:Y:S01]  /*0dd0*/  IMAD.X R35, RZ, RZ, R30.reuse, P3 ;  /* 0x000000ffff237224 */ /* 0x100fe200018e061e */
[----:B------:R-:W-:Y:S01]  /*0de0*/  ISETP.GT.U32.AND P3, PT, R26, R21, PT ;  /* 0x000000151a00720c */ /* 0x000fe20003f64070 */
[--C-:B------:R-:W-:Y:S01]  /*0df0*/  IMAD.X R34, RZ, RZ, R30.reuse, P1 ;  /* 0x000000ffff227224 */ /* 0x100fe200008e061e */
[----:B------:R-:W-:Y:S01]  /*0e00*/  ISETP.GT.U32.AND.EX P2, PT, R30, RZ, PT, P2 ;  /* 0x000000ff1e00720c */ /* 0x000fe20003f44120 */
[----:B------:R-:W-:Y:S01]  /*0e10*/  IMAD.X R33, RZ, RZ, R30, P0 ;  /* 0x000000ffff217224 */ /* 0x000fe200000e061e */
[----:B------:R-:W-:-:S02]  /*0e20*/  IADD3 R26, P1, R27, 0x18, RZ ;  /* 0x000000181b1a7810 */ /* 0x000fc40007f3e0ff */
[----:B------:R-:W-:-:S03]  /*0e30*/  IADD3 R27, P0, R27, 0x19, RZ ;  /* 0x000000191b1b7810 */ /* 0x000fc60007f1e0ff */
[--C-:B------:R-:W-:Y:S01]  /*0e40*/  IMAD.X R32, RZ, RZ, R30.reuse, P1 ;  /* 0x000000ffff207224 */ /* 0x100fe200008e061e */
[C---:B------:R-:W-:Y:S01]  /*0e50*/  ISETP.GT.U32.AND P1, PT, R29.reuse, R21, PT ;  /* 0x000000151d00720c */ /* 0x040fe20003f24070 */
[----:B------:R-:W-:Y:S01]  /*0e60*/  IMAD.X R31, RZ, RZ, R30, P0 ;  /* 0x000000ffff1f7224 */ /* 0x000fe200000e061e */
[----:B------:R0:W2:Y:S01]  /*0e70*/  LDG.E.U16 R54, desc[UR30][R54.64] ;  /* 0x0000001e36367981 */ /* 0x0000a2000c1e1500 */
[----:B------:R-:W-:-:S03]  /*0e80*/  ISETP.GT.U32.AND P0, PT, R29, R24, PT ;  /* 0x000000181d00720c */ /* 0x000fc60003f04070 */
[----:B------:R1:W3:Y:S04]  /*0e90*/  LDG.E.U16 R50, desc[UR30][R50.64] ;  /* 0x0000001e32327981 */ /* 0x0002e8000c1e1500 */
[----:B------:R4:W5:Y:S01]  /*0ea0*/  LDG.E.U16 R52, desc[UR30][R52.64] ;  /* 0x0000001e34347981 */ /* 0x000962000c1e1500 */
[----:B0-----:R-:W-:Y:S02]  /*0eb0*/  P2R R55, PR, RZ, 0x4 ;  /* 0x00000004ff377803 */ /* 0x001fe40000000000 */
[----:B------:R-:W-:Y:S01]  /*0ec0*/  ISETP.GT.U32.AND.EX P2, PT, R30, RZ, PT, P6 ;  /* 0x000000ff1e00720c */ /* 0x000fe20003f44160 */
[----:B------:R0:W2:Y:S03]  /*0ed0*/  LDG.E.U16 R56, desc[UR30][R56.64] ;  /* 0x0000001e38387981 */ /* 0x0000a6000c1e1500 */
[----:B------:R-:W-:-:S02]  /*0ee0*/  P2R R29, PR, RZ, 0x4 ;  /* 0x00000004ff1d7803 */ /* 0x000fc40000000000 */
[----:B------:R-:W-:Y:S02]  /*0ef0*/  ISETP.GT.U32.AND.EX P2, PT, R36, RZ, PT, P3 ;  /* 0x000000ff2400720c */ /* 0x000fe40003f44130 */
[C---:B------:R-:W-:Y:S02]  /*0f00*/  ISETP.GT.U32.AND.EX P1, PT, R35.reuse, RZ, PT, P1 ;  /* 0x000000ff2300720c */ /* 0x040fe40003f24110 */
[----:B-1----:R-:W-:Y:S02]  /*0f10*/  P2R R51, PR, RZ, 0x4 ;  /* 0x00000004ff337803 */ /* 0x002fe40000000000 */
[----:B------:R-:W-:Y:S02]  /*0f20*/  ISETP.GT.U32.AND.EX P2, PT, R35, RZ, PT, P0 ;  /* 0x000000ff2300720c */ /* 0x000fe40003f44100 */
[----:B------:R-:W-:Y:S02]  /*0f30*/  ISETP.GT.U32.AND P0, PT, R28, R21, PT ;  /* 0x000000151c00720c */ /* 0x000fe40003f04070 */
[----:B----4-:R-:W-:-:S02]  /*0f40*/  P2R R53, PR, RZ, 0x2 ;  /* 0x00000002ff357803 */ /* 0x010fc40000000000 */
[----:B------:R-:W-:Y:S02]  /*0f50*/  ISETP.GT.U32.AND.EX P1, PT, R34, RZ, PT, P0 ;  /* 0x000000ff2200720c */ /* 0x000fe40003f24100 */
[----:B------:R-:W-:Y:S02]  /*0f60*/  ISETP.GT.U32.AND P0, PT, R28, R24, PT ;  /* 0x000000181c00720c */ /* 0x000fe40003f04070 */
[----:B------:R-:W-:Y:S02]  /*0f70*/  P2R R59, PR, RZ, 0x4 ;  /* 0x00000004ff3b7803 */ /* 0x000fe40000000000 */
[----:B------:R-:W-:Y:S02]  /*0f80*/  ISETP.GT.U32.AND.EX P2, PT, R34, RZ, PT, P0 ;  /* 0x000000ff2200720c */ /* 0x000fe40003f44100 */
[----:B------:R-:W-:Y:S02]  /*0f90*/  ISETP.GT.U32.AND P0, PT, R25, R21, PT ;  /* 0x000000151900720c */ /* 0x000fe40003f04070 */
[----:B------:R-:W-:-:S02]  /*0fa0*/  P2R R58, PR, RZ, 0x2 ;  /* 0x00000002ff3a7803 */ /* 0x000fc40000000000 */
[----:B------:R-:W-:Y:S02]  /*0fb0*/  ISETP.GT.U32.AND.EX P1, PT, R33, RZ, PT, P0 ;  /* 0x000000ff2100720c */ /* 0x000fe40003f24100 */
[----:B------:R-:W-:Y:S02]  /*0fc0*/  ISETP.GT.U32.AND P0, PT, R25, R24, PT ;  /* 0x000000181900720c */ /* 0x000fe40003f04070 */
[----:B------:R-:W-:Y:S02]  /*0fd0*/  P2R R61, PR, RZ, 0x4 ;  /* 0x00000004ff3d7803 */ /* 0x000fe40000000000 */
[----:B------:R-:W-:Y:S02]  /*0fe0*/  ISETP.GE.U32.AND.EX P4, PT, R30, RZ, PT, P4 ;  /* 0x000000ff1e00720c */ /* 0x000fe40003f86140 */
[----:B------:R-:W-:Y:S02]  /*0ff0*/  ISETP.GT.U32.AND.EX P2, PT, R33, RZ, PT, P0 ;  /* 0x000000ff2100720c */ /* 0x000fe40003f44100 */
[----:B0-----:R-:W-:-:S02]  /*1000*/  P2R R57, PR, RZ, 0x2 ;  /* 0x00000002ff397803 */ /* 0x001fc40000000000 */
[CC--:B------:R-:W-:Y:S02]  /*1010*/  ISETP.GT.U32.AND P1, PT, R26.reuse, R21.reuse, PT ;  /* 0x000000151a00720c */ /* 0x0c0fe40003f24070 */
[-C--:B------:R-:W-:Y:S02]  /*1020*/  ISETP.GT.U32.AND P3, PT, R26, R24.reuse, PT ;  /* 0x000000181a00720c */ /* 0x080fe40003f64070 */
[C---:B------:R-:W-:Y:S02]  /*1030*/  ISETP.GT.U32.AND P0, PT, R27.reuse, R21, PT ;  /* 0x000000151b00720c */ /* 0x040fe40003f04070 */
[----:B------:R-:W-:Y:S02]  /*1040*/  ISETP.GT.U32.AND P6, PT, R27, R24, PT ;  /* 0x000000181b00720c */ /* 0x000fe40003fc4070 */
[----:B------:R-:W-:Y:S02]  /*1050*/  P2R R60, PR, RZ, 0x10 ;  /* 0x00000010ff3c7803 */ /* 0x000fe40000000000 */
[----:B------:R-:W-:-:S02]  /*1060*/  ISETP.GE.U32.AND.EX P5, PT, R30, RZ, PT, P5 ;  /* 0x000000ff1e00720c */ /* 0x000fc40003fa6150 */
[----:B------:R-:W-:Y:S02]  /*1070*/  ISETP.NE.AND P4, PT, R29, RZ, PT ;  /* 0x000000ff1d00720c */ /* 0x000fe40003f85270 */
[C---:B------:R-:W-:Y:S02]  /*1080*/  ISETP.GT.U32.AND.EX P1, PT, R32.reuse, RZ, PT, P1 ;  /* 0x000000ff2000720c */ /* 0x040fe40003f24110 */
[----:B------:R-:W-:Y:S02]  /*1090*/  ISETP.GT.U32.AND.EX P3, PT, R32, RZ, PT, P3 ;  /* 0x000000ff2000720c */ /* 0x000fe40003f64130 */
[C---:B------:R-:W-:Y:S02]  /*10a0*/  ISETP.GT.U32.AND.EX P0, PT, R31.reuse, RZ, PT, P0 ;  /* 0x000000ff1f00720c */ /* 0x040fe40003f04100 */
[----:B------:R-:W-:Y:S02]  /*10b0*/  ISETP.GT.U32.AND.EX P6, PT, R31, RZ, PT, P6 ;  /* 0x000000ff1f00720c */ /* 0x000fe40003fc4160 */
[----:B------:R-:W-:-:S06]  /*10c0*/  WARPGROUP.ARRIVE ;  /* 0x00000000000079c5 */ /* 0x000fcc0000000000 */
[----:B------:R-:W-:Y:S04]  /*10d0*/  HGMMA.64x16x16.F32.BF16 R32, gdesc[UR20].tnspA, RZ, !UPT ;  /* 0x20200000142079f0 */ /* 0x000fe8000c7018ff */
[----:B------:R-:W-:Y:S04]  /*10e0*/  HGMMA.64x16x16.F32.BF16 R32, gdesc[UR12].tnspA, R32 ;  /* 0x202000000c2079f0 */ /* 0x000fe80008701820 */
[----:B------:R-:W-:Y:S04]  /*10f0*/  HGMMA.64x16x16.F32.BF16 R24, gdesc[UR8].tnspA, RZ, !UPT ;  /* 0x20200000081879f0 */ /* 0x000fe8000c7018ff */
[----:B------:R-:W-:Y:S03]  /*1100*/  HGMMA.64x16x16.F32.BF16 R24, gdesc[UR16].tnspA, R24, gsb0 ;  /* 0x20200000101879f0 */ /* 0x000fe60008001818 */
[----:B------:R-:W-:-:S02]  /*1110*/  WARPGROUP.DEPBAR.LE gsb0, 0x0 ;  /* 0x00008000000079c5 */ /* 0x000fc40000010000 */
[----:B------:R-:W-:Y:S01]  /*1120*/  FMUL R49, R33, UR26 ;  /* 0x0000001a21317c20 */ /* 0x000fe20008400000 */
[----:B------:R-:W-:Y:S01]  /*1130*/  FMUL R33, R34, UR26 ;  /* 0x0000001a22217c20 */ /* 0x000fe20008400000 */
[----:B------:R-:W-:Y:S01]  /*1140*/  FMUL R31, R31, UR26 ;  /* 0x0000001a1f1f7c20 */ /* 0x000fe20008400000 */
[----:B------:R-:W-:Y:S01]  /*1150*/  FMUL R27, R27, UR26 ;  /* 0x0000001a1b1b7c20 */ /* 0x000fe20008400000 */
[----:B------:R-:W-:Y:S01]  /*1160*/  FMUL R34, R35, UR26 ;  /* 0x0000001a23227c20 */ /* 0x000fe20008400000 */
[----:B------:R-:W-:Y:S01]  /*1170*/  BAR.SYNC.DEFER_BLOCKING 0x0 ;  /* 0x0000000000007b1d */ /* 0x000fe20000010000 */
[----:B------:R-:W-:Y:S02]  /*1180*/  FSEL R33, R33, -INF , !P4 ;  /* 0xff80000021217808 */ /* 0x000fe40006000000 */
[----:B------:R-:W-:Y:S02]  /*1190*/  ISETP.NE.AND P4, PT, R60, RZ, PT ;  /* 0x000000ff3c00720c */ /* 0x000fe40003f85270 */
[----:B------:R-:W-:-:S02]  /*11a0*/  FSEL R31, R31, -INF , !P6 ;  /* 0xff8000001f1f7808 */ /* 0x000fc40007000000 */
[----:B------:R-:W-:Y:S01]  /*11b0*/  ISETP.NE.AND P6, PT, R51, RZ, PT ;  /* 0x000000ff3300720c */ /* 0x000fe20003fc5270 */
[----:B------:R-:W-:Y:S01]  /*11c0*/  FMUL R51, R38, UR26 ;  /* 0x0000001a26337c20 */ /* 0x000fe20008400000 */
[----:B------:R-:W-:Y:S02]  /*11d0*/  FSEL R27, R27, -INF , !P2 ;  /* 0xff8000001b1b7808 */ /* 0x000fe40005000000 */
[----:B------:R-:W-:Y:S02]  /*11e0*/  FSEL R34, R34, -INF , !P4 ;  /* 0xff80000022227808 */ /* 0x000fe40006000000 */
[----:B------:R-:W-:Y:S01]  /*11f0*/  ISETP.NE.AND P2, PT, R55, RZ, PT ;  /* 0x000000ff3700720c */ /* 0x000fe20003f45270 */
[----:B------:R-:W-:Y:S01]  /*1200*/  FMUL R35, R39, UR26 ;  /* 0x0000001a27237c20 */ /* 0x000fe20008400000 */
[----:B------:R-:W-:Y:S01]  /*1210*/  FMUL R39, R26, UR26 ;  /* 0x0000001a1a277c20 */ /* 0x000fe20008400000 */
[----:B------:R-:W-:Y:S02]  /*1220*/  ISETP.NE.AND P4, PT, R59, RZ, PT ;  /* 0x000000ff3b00720c */ /* 0x000fe40003f85270 */
[----:B------:R-:W-:-:S02]  /*1230*/  FSEL R51, R51, -INF , !P2 ;  /* 0xff80000033337808 */ /* 0x000fc40005000000 */
[----:B------:R-:W-:Y:S02]  /*1240*/  FMNMX R26, R33, R34, !PT ;  /* 0x00000022211a7209 */ /* 0x000fe40007800000 */
[----:B------:R-:W-:Y:S02]  /*1250*/  FSEL R49, R49, -INF , !P5 ;  /* 0xff80000031317808 */ /* 0x000fe40006800000 */
[----:B------:R-:W-:Y:S02]  /*1260*/  ISETP.NE.AND P5, PT, R61, RZ, PT ;  /* 0x000000ff3d00720c */ /* 0x000fe40003fa5270 */
[----:B------:R-:W-:Y:S02]  /*1270*/  FSEL R35, R35, -INF , !P4 ;  /* 0xff80000023237808 */ /* 0x000fe40006000000 */
[----:B------:R-:W-:Y:S02]  /*1280*/  FMNMX R26, R51, R26, !PT ;  /* 0x0000001a331a7209 */ /* 0x000fe40007800000 */
[----:B------:R-:W-:-:S02]  /*1290*/  FSEL R39, R39, -INF , !P5 ;  /* 0xff80000027277808 */ /* 0x000fc40006800000 */
[----:B------:R-:W-:Y:S01]  /*12a0*/  FMNMX R26, R35, R26, !PT ;  /* 0x0000001a231a7209 */ /* 0x000fe20007800000 */
[----:B------:R-:W-:-:S03]  /*12b0*/  FMUL R55, R30, UR26 ;  /* 0x0000001a1e377c20 */ /* 0x000fc60008400000 */
[----:B------:R-:W-:Y:S02]  /*12c0*/  FMNMX R26, R39, R26, !PT ;  /* 0x0000001a271a7209 */ /* 0x000fe40007800000 */
[----:B------:R-:W-:Y:S02]  /*12d0*/  FSEL R55, R55, -INF , !P3 ;  /* 0xff80000037377808 */ /* 0x000fe40005800000 */
[----:B------:R-:W-:-:S04]  /*12e0*/  FMNMX R26, R27, R26, !PT ;  /* 0x0000001a1b1a7209 */ /* 0x000fc80007800000 */
[----:B------:R-:W-:-:S04]  /*12f0*/  FMNMX R26, R55, R26, !PT ;  /* 0x0000001a371a7209 */ /* 0x000fc80007800000 */
[----:B------:R-:W-:Y:S02]  /*1300*/  FMNMX R26, R31, R26, !PT ;  /* 0x0000001a1f1a7209 */ /* 0x000fe40007800000 */
[----:B------:R-:W-:-:S03]  /*1310*/  ISETP.NE.AND P3, PT, R53, RZ, PT ;  /* 0x000000ff3500720c */ /* 0x000fc60003f65270 */
[----:B------:R-:W0:Y:S02]  /*1320*/  SHFL.BFLY PT, R53, R26, 0x2, 0x1f ;  /* 0x0c401f001a357f89 */ /* 0x000e2400000e0000 */
[----:B0-----:R-:W-:-:S05]  /*1330*/  FMNMX R53, R26, R53, !PT ;  /* 0x000000351a357209 */ /* 0x001fca0007800000 */
[----:B------:R-:W0:Y:S01]  /*1340*/  SHFL.BFLY PT, R30, R53, 0x1, 0x1f ;  /* 0x0c201f00351e7f89 */ /* 0x000e2200000e0000 */
[----:B------:R-:W-:-:S03]  /*1350*/  ISETP.NE.AND P5, PT, R57, RZ, PT ;  /* 0x000000ff3900720c */ /* 0x000fc60003fa5270 */
[----:B---3--:R1:W-:Y:S01]  /*1360*/  STS.U16 [R19+UR29+0x1600], R50 ;  /* 0x0016003213007988 */ /* 0x0083e2000800041d */
[----:B0-----:R-:W-:-:S04]  /*1370*/  FMNMX R57, R53, R30, !PT ;  /* 0x0000001e35397209 */ /* 0x001fc80007800000 */
[----:B------:R-:W-:-:S05]  /*1380*/  FMNMX R30, R57, R20, !PT ;  /* 0x00000014391e7209 */ /* 0x000fca0007800000 */
[--C-:B------:R-:W-:Y:S01]  /*1390*/  FADD R33, R33, -R30.reuse ;  /* 0x8000001e21217221 */ /* 0x100fe20000000000 */
[--C-:B------:R-:W-:Y:S01]  /*13a0*/  FADD R34, R34, -R30.reuse ;  /* 0x8000001e22227221 */ /* 0x100fe20000000000 */
[--C-:B------:R-:W-:Y:S02]  /*13b0*/  FADD R51, R51, -R30.reuse ;  /* 0x8000001e33337221 */ /* 0x100fe40000000000 */
[----:B------:R-:W-:Y:S01]  /*13c0*/  FMUL R33, R33, 1.4426950216293334961 ;  /* 0x3fb8aa3b21217820 */ /* 0x000fe20000400000 */
[----:B------:R-:W-:Y:S01]  /*13d0*/  FMUL R38, R34, 1.4426950216293334961 ;  /* 0x3fb8aa3b22267820 */ /* 0x000fe20000400000 */
[--C-:B------:R-:W-:Y:S01]  /*13e0*/  FADD R26, R35, -R30.reuse ;  /* 0x8000001e231a7221 */ /* 0x100fe20000000000 */
[----:B------:R-:W-:Y:S02]  /*13f0*/  FMUL R51, R51, 1.4426950216293334961 ;  /* 0x3fb8aa3b33337820 */ /* 0x000fe40000400000 */
[----:B-1----:R0:W-:Y:S01]  /*1400*/  MUFU.EX2 R50, R38 ;  /* 0x0000002600327308 */ /* 0x0021e20000000800 */
[----:B------:R-:W-:Y:S01]  /*1410*/  FMUL R34, R26, 1.4426950216293334961 ;  /* 0x3fb8aa3b1a227820 */ /* 0x000fe20000400000 */
[----:B------:R-:W-:-:S06]  /*1420*/  FADD R39, R39, -R30 ;  /* 0x8000001e27277221 */ /* 0x000fcc0000000000 */
[----:B------:R-:W1:Y:S01]  /*1430*/  MUFU.EX2 R33, R33 ;  /* 0x0000002100217308 */ /* 0x000e620000000800 */
[----:B------:R-:W-:Y:S01]  /*1440*/  FMUL R26, R39, 1.4426950216293334961 ;  /* 0x3fb8aa3b271a7820 */ /* 0x000fe20000400000 */
[----:B------:R-:W-:-:S06]  /*1450*/  FADD R27, R27, -R30 ;  /* 0x8000001e1b1b7221 */ /* 0x000fcc0000000000 */
[----:B------:R-:W3:Y:S01]  /*1460*/  MUFU.EX2 R35, R51 ;  /* 0x0000003300237308 */ /* 0x000ee20000000800 */
[----:B------:R-:W-:Y:S01]  /*1470*/  FMUL R39, R27, 1.4426950216293334961 ;  /* 0x3fb8aa3b1b277820 */ /* 0x000fe20000400000 */
[----:B------:R-:W-:-:S06]  /*1480*/  FADD R55, R55, -R30 ;  /* 0x8000001e37377221 */ /* 0x000fcc0000000000 */
[----:B------:R-:W4:Y:S01]  /*1490*/  MUFU.EX2 R34, R34 ;  /* 0x0000002200227308 */ /* 0x000f220000000800 */
[----:B0-----:R-:W-:Y:S01]  /*14a0*/  FMUL R38, R55, 1.4426950216293334961 ;  /* 0x3fb8aa3b37267820 */ /* 0x001fe20000400000 */
[----:B------:R-:W-:Y:S01]  /*14b0*/  FADD R31, R31, -R30 ;  /* 0x8000001e1f1f7221 */ /* 0x000fe20000000000 */
[----:B-----5:R1:W-:Y:S05]  /*14c0*/  STS.U16 [R19+UR29+0x1200], R52 ;  /* 0x0012003413007988 */ /* 0x0203ea000800041d */
[----:B------:R-:W0:Y:S01]  /*14d0*/  MUFU.EX2 R26, R26 ;  /* 0x0000001a001a7308 */ /* 0x000e220000000800 */
[----:B------:R-:W-:Y:S01]  /*14e0*/  FMUL R27, R31, 1.4426950216293334961 ;  /* 0x3fb8aa3b1f1b7820 */ /* 0x000fe20000400000 */
[----:B-1----:R-:W-:-:S06]  /*14f0*/  FADD R52, R33, R50 ;  /* 0x0000003221347221 */ /* 0x002fcc0000000000 */
[----:B------:R-:W1:Y:S01]  /*1500*/  MUFU.EX2 R39, R39 ;  /* 0x0000002700277308 */ /* 0x000e620000000800 */
[----:B---3--:R-:W-:-:S07]  /*1510*/  FADD R31, R35, R52 ;  /* 0x00000034231f7221 */ /* 0x008fce0000000000 */
[----:B------:R-:W3:Y:S01]  /*1520*/  MUFU.EX2 R38, R38 ;  /* 0x0000002600267308 */ /* 0x000ee20000000800 */
[----:B----4-:R-:W-:-:S07]  /*1530*/  FADD R31, R34, R31 ;  /* 0x0000001f221f7221 */ /* 0x010fce0000000000 */
[----:B------:R-:W4:Y:S01]  /*1540*/  MUFU.EX2 R27, R27 ;  /* 0x0000001b001b7308 */ /* 0x000f220000000800 */
[----:B0-----:R-:W-:-:S04]  /*1550*/  FADD R52, R26, R31 ;  /* 0x0000001f1a347221 */ /* 0x001fc80000000000 */
[----:B-1----:R-:W-:-:S04]  /*1560*/  FADD R31, R39, R52 ;  /* 0x00000034271f7221 */ /* 0x002fc80000000000 */
[----:B---3--:R-:W-:-:S04]  /*1570*/  FADD R52, R38, R31 ;  /* 0x0000001f26347221 */ /* 0x008fc80000000000 */
[----:B----4-:R-:W-:-:S05]  /*1580*/  FADD R52, R27, R52 ;  /* 0x000000341b347221 */ /* 0x010fca0000000000 */
[----:B------:R-:W0:Y:S01]  /*1590*/  SHFL.BFLY PT, R31, R52, 0x2, 0x1f ;  /* 0x0c401f00341f7f89 */ /* 0x000e2200000e0000 */
[----:B------:R-:W-:Y:S01]  /*15a0*/  F2FP.BF16.F32.PACK_AB R33, R50, R33 ;  /* 0x000000213221723e */ /* 0x000fe200000010ff */
[----:B------:R-:W-:Y:S01]  /*15b0*/  FMUL R32, R32, UR26 ;  /* 0x0000001a20207c20 */ /* 0x000fe20008400000 */
[----:B------:R-:W-:Y:S01]  /*15c0*/  FMUL R36, R36, UR26 ;  /* 0x0000001a24247c20 */ /* 0x000fe20008400000 */
[----:B0-----:R-:W-:-:S05]  /*15d0*/  FADD R53, R52, R31 ;  /* 0x0000001f34357221 */ /* 0x001fca0000000000 */
[----:B------:R-:W0:Y:S01]  /*15e0*/  SHFL.BFLY PT, R50, R53, 0x1, 0x1f ;  /* 0x0c201f0035327f89 */ /* 0x000e2200000e0000 */
[----:B------:R-:W-:Y:S01]  /*15f0*/  FSEL R32, R32, -INF , !P2 ;  /* 0xff80000020207808 */ /* 0x000fe20005000000 */
[----:B------:R-:W-:Y:S01]  /*1600*/  FMUL R51, R37, UR26 ;  /* 0x0000001a25337c20 */ /* 0x000fe20008400000 */
[----:B------:R-:W-:Y:S02]  /*1610*/  FSEL R37, R36, -INF , !P6 ;  /* 0xff80000024257808 */ /* 0x000fe40007000000 */
[----:B------:R-:W-:Y:S01]  /*1620*/  FMNMX R36, R32, R49, !PT ;  /* 0x0000003120247209 */ /* 0x000fe20007800000 */
[----:B------:R-:W-:Y:S01]  /*1630*/  FMUL R24, R24, UR26 ;  /* 0x0000001a18187c20 */ /* 0x000fe20008400000 */
[----:B------:R-:W-:Y:S02]  /*1640*/  ISETP.NE.AND P4, PT, R58, RZ, PT ;  /* 0x000000ff3a00720c */ /* 0x000fe40003f85270 */
[----:B------:R-:W-:Y:S02]  /*1650*/  FSEL R51, R51, -INF , !P3 ;  /* 0xff80000033337808 */ /* 0x000fe40005800000 */
[----:B------:R-:W-:Y:S01]  /*1660*/  FMNMX R36, R37, R36, !PT ;  /* 0x0000002425247209 */ /* 0x000fe20007800000 */
[----:B------:R-:W-:-:S03]  /*1670*/  FMUL R55, R28, UR26 ;  /* 0x0000001a1c377c20 */ /* 0x000fc60008400000 */
[----:B------:R-:W-:Y:S01]  /*1680*/  FMNMX R36, R51, R36, !PT ;  /* 0x0000002433247209 */ /* 0x000fe20007800000 */
[----:B0-----:R-:W-:Y:S01]  /*1690*/  FADD R31, R53, R50 ;  /* 0x00000032351f7221 */ /* 0x001fe20000000000 */
[----:B------:R-:W-:Y:S01]  /*16a0*/  FMUL R53, R25, UR26 ;  /* 0x0000001a19357c20 */ /* 0x000fe20008400000 */
[----:B------:R-:W-:Y:S01]  /*16b0*/  FSEL R25, R24, -INF , !P4 ;  /* 0xff80000018197808 */ /* 0x000fe20006000000 */
[----:B------:R-:W-:-:S03]  /*16c0*/  FMUL R29, R29, UR26 ;  /* 0x0000001a1d1d7c20 */ /* 0x000fc60008400000 */
[----:B------:R-:W-:Y:S02]  /*16d0*/  FSEL R53, R53, -INF , !P5 ;  /* 0xff80000035357808 */ /* 0x000fe40006800000 */
[----:B------:R-:W-:Y:S02]  /*16e0*/  FMNMX R36, R25, R36, !PT ;  /* 0x0000002419247209 */ /* 0x000fe40007800000 */
[----:B------:R-:W-:Y:S02]  /*16f0*/  FSEL R55, R55, -INF , !P1 ;  /* 0xff80000037377808 */ /* 0x000fe40004800000 */
[----:B------:R-:W-:Y:S02]  /*1700*/  FMNMX R36, R53, R36, !PT ;  /* 0x0000002435247209 */ /* 0x000fe40007800000 */
[----:B------:R-:W-:Y:S02]  /*1710*/  FSEL R29, R29, -INF , !P0 ;  /* 0xff8000001d1d7808 */ /* 0x000fe40004000000 */
[----:B------:R-:W-:-:S04]  /*1720*/  FMNMX R36, R55, R36, !PT ;  /* 0x0000002437247209 */ /* 0x000fc80007800000 */
[----:B------:R-:W-:-:S05]  /*1730*/  FMNMX R36, R29, R36, !PT ;  /* 0x000000241d247209 */ /* 0x000fca0007800000 */
[----:B------:R-:W0:Y:S02]  /*1740*/  SHFL.BFLY PT, R57, R36, 0x2, 0x1f ;  /* 0x0c401f0024397f89 */ /* 0x000e2400000e0000 */
[----:B0-----:R-:W-:-:S05]  /*1750*/  FMNMX R57, R36, R57, !PT ;  /* 0x0000003924397209 */ /* 0x001fca0007800000 */
[----:B------:R-:W0:Y:S04]  /*1760*/  SHFL.BFLY PT, R24, R57, 0x1, 0x1f ;  /* 0x0c201f0039187f89 */ /* 0x000e2800000e0000 */
[----:B--2---:R-:W-:Y:S04]  /*1770*/  STS.U16 [R19+UR29+0x1000], R56 ;  /* 0x0010003813007988 */ /* 0x004fe8000800041d */
[----:B------:R-:W-:Y:S01]  /*1780*/  STS.U16 [R19+UR29+0x1400], R54 ;  /* 0x0014003613007988 */ /* 0x000fe2000800041d */
[----:B------:R1:W-:Y:S06]  /*1790*/  MEMBAR.ALL.CTA ;  /* 0x0000000000007992 */ /* 0x0003ec0000008000 */
[----:B-1----:R-:W1:Y:S01]  /*17a0*/  FENCE.VIEW.ASYNC.S ;  /* 0x00000000000073c6 */ /* 0x002e620000000000 */
[----:B0-----:R-:W-:-:S04]  /*17b0*/  FMNMX R59, R57, R24, !PT ;  /* 0x00000018393b7209 */ /* 0x001fc80007800000 */
[----:B------:R-:W-:-:S05]  /*17c0*/  FMNMX R28, R59, R48, !PT ;  /* 0x000000303b1c7209 */ /* 0x000fca0007800000 */
[--C-:B------:R-:W-:Y:S01]  /*17d0*/  FADD R32, R32, -R28.reuse ;  /* 0x8000001c20207221 */ /* 0x100fe20000000000 */
[--C-:B------:R-:W-:Y:S01]  /*17e0*/  FADD R49, R49, -R28.reuse ;  /* 0x8000001c31317221 */ /* 0x100fe20000000000 */
[----:B------:R-:W-:Y:S02]  /*17f0*/  FADD R24, R37, -R28 ;  /* 0x8000001c25187221 */ /* 0x000fe40000000000 */
[----:B------:R-:W-:Y:S01]  /*1800*/  FMUL R32, R32, 1.4426950216293334961 ;  /* 0x3fb8aa3b20207820 */ /* 0x000fe20000400000 */
[----:B------:R-:W-:Y:S01]  /*1810*/  FMUL R49, R49, 1.4426950216293334961 ;  /* 0x3fb8aa3b31317820 */ /* 0x000fe20000400000 */
[----:B------:R-:W-:Y:S01]  /*1820*/  FMUL R24, R24, 1.4426950216293334961 ;  /* 0x3fb8aa3b18187820 */ /* 0x000fe20000400000 */
[----:B------:R-:W-:Y:S01]  /*1830*/  F2FP.BF16.F32.PACK_AB R35, R34, R35 ;  /* 0x000000232223723e */ /* 0x000fe200000010ff */
[----:B------:R-:W-:Y:S01]  /*1840*/  FADD R20, -R30, R20 ;  /* 0x000000141e147221 */ /* 0x000fe20000000100 */
[----:B------:R-:W-:Y:S01]  /*1850*/  FADD R34, -R28, R48 ;  /* 0x000000301c227221 */ /* 0x000fe20000000100 */
[----:B------:R-:W-:Y:S01]  /*1860*/  MUFU.EX2 R32, R32 ;  /* 0x0000002000207308 */ /* 0x000fe20000000800 */
[--C-:B------:R-:W-:Y:S01]  /*1870*/  FADD R51, R51, -R28.reuse ;  /* 0x8000001c33337221 */ /* 0x100fe20000000000 */
[--C-:B------:R-:W-:Y:S01]  /*1880*/  FADD R36, R25, -R28.reuse ;  /* 0x8000001c19247221 */ /* 0x100fe20000000000 */
[--C-:B------:R-:W-:Y:S01]  /*1890*/  FADD R29, R29, -R28.reuse ;  /* 0x8000001c1d1d7221 */ /* 0x100fe20000000000 */
[----:B------:R-:W-:Y:S01]  /*18a0*/  FMUL R20, R20, 1.4426950216293334961 ;  /* 0x3fb8aa3b14147820 */ /* 0x000fe20000400000 */
[----:B------:R-:W-:-:S03]  /*18b0*/  FADD R53, R53, -R28 ;  /* 0x8000001c35357221 */ /* 0x000fc60000000000 */
[----:B------:R-:W0:Y:S01]  /*18c0*/  MUFU.EX2 R37, R49 ;  /* 0x0000003100257308 */ /* 0x000e220000000800 */
[----:B------:R-:W-:Y:S01]  /*18d0*/  FADD R55, R55, -R28 ;  /* 0x8000001c37377221 */ /* 0x000fe20000000000 */
[----:B------:R-:W-:Y:S01]  /*18e0*/  FMUL R50, R34, 1.4426950216293334961 ;  /* 0x3fb8aa3b22327820 */ /* 0x000fe20000400000 */
[----:B------:R-:W-:Y:S01]  /*18f0*/  FMUL R51, R51, 1.4426950216293334961 ;  /* 0x3fb8aa3b33337820 */ /* 0x000fe20000400000 */
[----:B------:R-:W-:Y:S01]  /*1900*/  FMUL R36, R36, 1.4426950216293334961 ;  /* 0x3fb8aa3b24247820 */ /* 0x000fe20000400000 */
[----:B------:R-:W-:-:S03]  /*1910*/  FMUL R29, R29, 1.4426950216293334961 ;  /* 0x3fb8aa3b1d1d7820 */ /* 0x000fc60000400000 */
[----:B------:R-:W2:Y:S01]  /*1920*/  MUFU.EX2 R24, R24 ;  /* 0x0000001800187308 */ /* 0x000ea20000000800 */
[----:B------:R-:W-:Y:S01]  /*1930*/  FMUL R53, R53, 1.4426950216293334961 ;  /* 0x3fb8aa3b35357820 */ /* 0x000fe20000400000 */
[----:B------:R-:W-:-:S06]  /*1940*/  FMUL R55, R55, 1.4426950216293334961 ;  /* 0x3fb8aa3b37377820 */ /* 0x000fcc0000400000 */
[----:B------:R0:W-:Y:S08]  /*1950*/  MUFU.EX2 R25, R51 ;  /* 0x0000003300197308 */ /* 0x0001f00000000800 */
[----:B------:R-:W3:Y:S08]  /*1960*/  MUFU.EX2 R20, R20 ;  /* 0x0000001400147308 */ /* 0x000ef00000000800 */
[----:B------:R-:W4:Y:S01]  /*1970*/  MUFU.EX2 R50, R50 ;  /* 0x0000003200327308 */ /* 0x000f220000000800 */
[----:B0-----:R-:W-:Y:S01]  /*1980*/  FADD R51, R32, R37 ;  /* 0x0000002520337221 */ /* 0x001fe20000000000 */
[----:B------:R-:W-:-:S06]  /*1990*/  USHF.L.U32 UR8, UR33, 0x4, URZ ;  /* 0x0000000421087899 */ /* 0x000fcc000800063f */
[----:B------:R-:W-:Y:S08]  /*19a0*/  MUFU.EX2 R36, R36 ;  /* 0x0000002400247308 */ /* 0x000ff00000000800 */
[----:B------:R-:W0:Y:S08]  /*19b0*/  MUFU.EX2 R49, R53 ;  /* 0x0000003500317308 */ /* 0x000e300000000800 */
[----:B------:R-:W-:Y:S08]  /*19c0*/  MUFU.EX2 R48, R55 ;  /* 0x0000003700307308 */ /* 0x000ff00000000800 */
[----:B------:R-:W5:Y:S01]  /*19d0*/  MUFU.EX2 R29, R29 ;  /* 0x0000001d001d7308 */ /* 0x000f620000000800 */
[----:B------:R-:W-:Y:S01]  /*19e0*/  ULOP3.LUT UR8, UR8, 0x40, URZ, 0xc0, !UPT ;  /* 0x0000004008087892 */ /* 0x000fe2000f8ec03f */
[----:B--2---:R-:W-:Y:S01]  /*19f0*/  FADD R34, R24, R51 ;  /* 0x0000003318227221 */ /* 0x004fe20000000000 */
[----:B------:R-:W-:Y:S01]  /*1a00*/  F2FP.BF16.F32.PACK_AB R32, R37, R32 ;  /* 0x000000202520723e */ /* 0x000fe200000010ff */
[----:B---3--:R-:W-:Y:S01]  /*1a10*/  FMUL R42, R42, R20 ;  /* 0x000000142a2a7220 */ /* 0x008fe20000400000 */
[----:B------:R-:W-:Y:S01]  /*1a20*/  ULEA.HI UR8, UR24, UR8, URZ, 0x1c ;  /* 0x0000000818087291 */ /* 0x000fe2000f8fe03f */
[C---:B------:R-:W-:Y:S01]  /*1a30*/  FADD R37, R25.reuse, R34 ;  /* 0x0000002219257221 */ /* 0x040fe20000000000 */
[----:B------:R-:W-:Y:S01]  /*1a40*/  F2FP.BF16.F32.PACK_AB R34, R25, R24 ;  /* 0x000000181922723e */ /* 0x000fe200000010ff */
[-C--:B------:R-:W-:Y:S01]  /*1a50*/  FMUL R43, R43, R20.reuse ;  /* 0x000000142b2b7220 */ /* 0x080fe20000400000 */
[-C--:B------:R-:W-:Y:S01]  /*1a60*/  FMUL R46, R46, R20.reuse ;  /* 0x000000142e2e7220 */ /* 0x080fe20000400000 */
[----:B------:R-:W-:Y:S01]  /*1a70*/  FMUL R47, R47, R20 ;  /* 0x000000142f2f7220 */ /* 0x000fe20000400000 */
[-C--:B----4-:R-:W-:Y:S01]  /*1a80*/  FMUL R40, R40, R50.reuse ;  /* 0x0000003228287220 */ /* 0x090fe20000400000 */
[-C--:B------:R-:W-:Y:S01]  /*1a90*/  FMUL R41, R41, R50.reuse ;  /* 0x0000003229297220 */ /* 0x080fe20000400000 */
[-C--:B------:R-:W-:Y:S01]  /*1aa0*/  FMUL R44, R44, R50.reuse ;  /* 0x000000322c2c7220 */ /* 0x080fe20000400000 */
[----:B------:R-:W-:Y:S01]  /*1ab0*/  FMUL R45, R45, R50 ;  /* 0x000000322d2d7220 */ /* 0x000fe20000400000 */
[----:B------:R-:W-:Y:S01]  /*1ac0*/  F2FP.BF16.F32.PACK_AB R25, R39, R26 ;  /* 0x0000001a2719723e */ /* 0x000fe200000010ff */
[----:B------:R-:W-:Y:S01]  /*1ad0*/  ULOP3.LUT UR8, UR8, 0x3fff, URZ, 0xc0, !UPT ;  /* 0x00003fff08087892 */ /* 0x000fe2000f8ec03f */
[----:B------:R-:W-:-:S02]  /*1ae0*/  F2FP.BF16.F32.PACK_AB R27, R27, R38 ;  /* 0x000000261b1b723e */ /* 0x000fc400000010ff */
[----:B0-----:R-:W-:Y:S02]  /*1af0*/  F2FP.BF16.F32.PACK_AB R24, R49, R36 ;  /* 0x000000243118723e */ /* 0x001fe400000010ff */
[----:B-----5:R-:W-:Y:S01]  /*1b00*/  F2FP.BF16.F32.PACK_AB R26, R29, R48 ;  /* 0x000000301d1a723e */ /* 0x020fe200000010ff */
[----:B-1----:R-:W-:Y:S06]  /*1b10*/  BAR.SYNC.DEFER_BLOCKING 0x0 ;  /* 0x0000000000007b1d */ /* 0x002fec0000010000 */
[----:B------:R-:W-:Y:S01]  /*1b20*/  UMOV UR34, UR8 ;  /* 0x0000000800227c82 */ /* 0x000fe20008000000 */
[----:B------:R-:W-:Y:S01]  /*1b30*/  UMOV UR35, 0x80000020 ;  /* 0x8000002000237882 */ /* 0x000fe20000000000 */
[----:B------:R-:W-:-:S06]  /*1b40*/  WARPGROUP.ARRIVE ;  /* 0x00000000000079c5 */ /* 0x000fcc0000000000 */
[----:B------:R-:W-:Y:S01]  /*1b50*/  HGMMA.64x16x16.F32.BF16 R40, R32, gdesc[UR32], R40 ;  /* 0x0020002020287df0 */ /* 0x000fe20008701828 */
[----:B------:R-:W-:-:S04]  /*1b60*/  FADD R36, R36, R37 ;  /* 0x0000002524247221 */ /* 0x000fc80000000000 */
[----:B------:R-:W-:-:S04]  /*1b70*/  FADD R49, R49, R36 ;  /* 0x0000002431317221 */ /* 0x000fc80000000000 */
[----:B------:R-:W-:-:S04]  /*1b80*/  FADD R48, R48, R49 ;  /* 0x0000003130307221 */ /* 0x000fc80000000000 */
[----:B------:R-:W-:Y:S01]  /*1b90*/  FADD R48, R29, R48 ;  /* 0x000000301d307221 */ /* 0x000fe20000000000 */
[----:B------:R-:W-:Y:S01]  /*1ba0*/  UMOV UR16, 0xfffffffe ;  /* 0xfffffffe00107882 */ /* 0x000fe20000000000 */
[----:B------:R-:W-:Y:S01]  /*1bb0*/  UMOV UR17, 0x7fffffdf ;  /* 0x7fffffdf00117882 */ /* 0x000fe20000000000 */
[----:B------:R-:W-:Y:S02]  /*1bc0*/  UMOV UR9, URZ ;  /* 0x0000003f00097c82 */ /* 0x000fe40008000000 */
[----:B------:R-:W0:Y:S01]  /*1bd0*/  SHFL.BFLY PT, R29, R48, 0x2, 0x1f ;  /* 0x0c401f00301d7f89 */ /* 0x000e2200000e0000 */
[----:B------:R-:W-:Y:S02]  /*1be0*/  UIADD3.64 UR34, UR8, -UR16, URZ ;  /* 0x8000001008227297 */ /* 0x000fe4000fffe03f */
[----:B------:R-:W-:-:S07]  /*1bf0*/  UIADD3 UR6, UP0, UR6, 0x20, URZ ;  /* 0x0000002006067890 */ /* 0x000fce000ff1e03f */
[----:B------:R-:W-:Y:S01]  /*1c00*/  HGMMA.64x16x16.F32.BF16 R40, R24, gdesc[UR32], R40, gsb0 ;  /* 0x0020002018287df0 */ /* 0x000fe20008001828 */
[----:B0-----:R-:W-:Y:S01]  /*1c10*/  FADD R29, R48, R29 ;  /* 0x0000001d301d7221 */ /* 0x001fe20000000000 */
[----:B------:R-:W-:-:S04]  /*1c20*/  UIADD3.X UR7, URZ, UR7, URZ, UP0, !UPT ;  /* 0x000000073f077290 */ /* 0x000fc800087fe43f */
[----:B------:R-:W0:Y:S01]  /*1c30*/  SHFL.BFLY PT, R36, R29, 0x1, 0x1f ;  /* 0x0c201f001d247f89 */ /* 0x000e2200000e0000 */
[----:B------:R-:W-:-:S04]  /*1c40*/  UISETP.GE.U32.AND UP0, UPT, UR6, UR32, UPT ;  /* 0x000000200600728c */ /* 0x000fc8000bf06070 */
[----:B------:R-:W-:-:S06]  /*1c50*/  UISETP.GE.U32.AND.EX UP0, UPT, UR7, URZ, UPT, UP0 ;  /* 0x0000003f0700728c */ /* 0x000fcc000bf06100 */
[----:B------:R-:W-:Y:S01]  /*1c60*/  PLOP3.LUT P0, PT, PT, PT, UP0, 0x80, 0x0 ;  /* 0x000000000000781c */ /* 0x000fe20003f0f008 */
[----:B------:R-:W-:Y:S02]  /*1c70*/  ULEA UR5, UR25, UR5, 0x5 ;  /* 0x0000000519057291 */ /* 0x000fe4000f8e283f */
[----:B------:R-:W-:Y:S01]  /*1c80*/  ULEA UR4, UR27, UR4, 0x5 ;  /* 0x000000041b047291 */ /* 0x000fe2000f8e283f */
[----:B------:R-:W-:Y:S01]  /*1c90*/  FFMA R22, R20, R22, R31 ;  /* 0x0000001614167223 */ /* 0x000fe2000000001f */
[----:B------:R-:W-:Y:S02]  /*1ca0*/  IMAD.MOV.U32 R48, RZ, RZ, R28 ;  /* 0x000000ffff307224 */ /* 0x000fe400078e001c */
[----:B------:R-:W-:Y:S02]  /*1cb0*/  IMAD.MOV.U32 R20, RZ, RZ, R30 ;  /* 0x000000ffff147224 */ /* 0x000fe400078e001e */
[----:B0-----:R-:W-:-:S04]  /*1cc0*/  FADD R37, R29, R36 ;  /* 0x000000241d257221 */ /* 0x001fc80000000000 */
[----:B------:R-:W-:Y:S01]  /*1cd0*/  FFMA R23, R50, R23, R37 ;  /* 0x0000001732177223 */ /* 0x000fe20000000025 */
[----:B------:R-:W-:Y:S02]  /*1ce0*/  WARPGROUP.DEPBAR.LE gsb0, 0x0 ;  /* 0x00008000000079c5 */ /* 0x000fe40000010000 */
[----:B------:R-:W-:Y:S05]  /*1cf0*/  @!P0 BRA `(.L_x_1) ;  /* 0xffffffec00748947 */ /* 0x000fea000383ffff */
.L_x_0:
[----:B------:R-:W-:Y:S01]  /*1d00*/  SHF.R.S32.HI R4, RZ, 0x3, R0 ;  /* 0x00000003ff047819 */ /* 0x000fe20000011400 */
[C---:B------:R-:W-:Y:S01]  /*1d10*/  IMAD.SHL.U32 R2, R0.reuse, 0x40, RZ ;  /* 0x0000004000027824 */ /* 0x040fe200078e00ff */
[C---:B------:R-:W-:Y:S01]  /*1d20*/  LOP3.LUT R3, R0.reuse, 0x80, RZ, 0xc0, !PT ;  /* 0x0000008000037812 */ /* 0x040fe200078ec0ff */
[----:B------:R-:W-:Y:S01]  /*1d30*/  IMAD.SHL.U32 R8, R0, 0x4, RZ ;  /* 0x0000000400087824 */ /* 0x000fe200078e00ff */
[----:B------:R-:W-:Y:S01]  /*1d40*/  SGXT R4, R4, 0x1 ;  /* 0x000000010404781a */ /* 0x000fe20000000200 */
[----:B------:R-:W-:Y:S01]  /*1d50*/  FMUL R15, R40, 0.25 ;  /* 0x3e800000280f7820 */ /* 0x000fe20000400000 */
[----:B------:R-:W-:Y:S01]  /*1d60*/  SHF.R.U32.HI R5, RZ, 0x1, R3 ;  /* 0x00000001ff057819 */ /* 0x000fe20000011603 */
[----:B------:R-:W-:Y:S01]  /*1d70*/  FMUL R20, R41, 0.25 ;  /* 0x3e80000029147820 */ /* 0x000fe20000400000 */
[----:B------:R-:W-:Y:S01]  /*1d80*/  LOP3.LUT R2, R2, 0x40, RZ, 0xc0, !PT ;  /* 0x0000004002027812 */ /* 0x000fe200078ec0ff */
[----:B------:R-:W-:Y:S01]  /*1d90*/  BAR.SYNC.DEFER_BLOCKING 0x0 ;  /* 0x0000000000007b1d */ /* 0x000fe20000010000 */
[----:B------:R-:W-:-:S02]  /*1da0*/  LOP3.LUT R4, R5, 0x440, R4, 0x78, !PT ;  /* 0x0000044005047812 */ /* 0x000fc400078e7804 */
[----:B------:R-:W-:Y:S01]  /*1db0*/  LOP3.LUT R9, R0, 0x60, RZ, 0xc0, !PT ;  /* 0x0000006000097812 */ /* 0x000fe200078ec0ff */
[----:B------:R-:W-:Y:S01]  /*1dc0*/  IMAD R6, R3, 0x4, R2 ;  /* 0x0000000403067824 */ /* 0x000fe200078e0202 */
[----:B------:R-:W-:Y:S01]  /*1dd0*/  LOP3.LUT R8, R8, 0xc0, RZ, 0xc0, !PT ;  /* 0x000000c008087812 */ /* 0x000fe200078ec0ff */
[C---:B------:R-:W-:Y:S01]  /*1de0*/  IMAD.SHL.U32 R2, R0.reuse, 0x2, RZ ;  /* 0x0000000200027824 */ /* 0x040fe200078e00ff */
[C---:B------:R-:W-:Y:S01]  /*1df0*/  LOP3.LUT R5, R0.reuse, 0xc0, RZ, 0xc0, !PT ;  /* 0x000000c000057812 */ /* 0x040fe200078ec0ff */
[----:B------:R-:W-:Y:S01]  /*1e00*/  IMAD R9, R9, 0x4, R4 ;  /* 0x0000000409097824 */ /* 0x000fe200078e0204 */
[--C-:B------:R-:W-:Y:S01]  /*1e10*/  SHF.R.S32.HI R3, RZ, 0x5, R0.reuse ;  /* 0x00000005ff037819 */ /* 0x100fe20000011400 */
[----:B------:R-:W-:Y:S01]  /*1e20*/  IMAD.SHL.U32 R4, R0, 0x8, RZ ;  /* 0x0000000800047824 */ /* 0x000fe200078e00ff */
[----:B-1----:R-:W-:Y:S01]  /*1e30*/  SHF.R.S32.HI R7, RZ, 0x4, R0 ;  /* 0x00000004ff077819 */ /* 0x002fe20000011400 */
[----:B------:R-:W-:Y:S01]  /*1e40*/  VIADD R10, R8, UR29 ;  /* 0x0000001d080a7c36 */ /* 0x000fe20008000000 */
[----:B------:R-:W-:Y:S01]  /*1e50*/  ISETP.NE.U32.AND P0, PT, R5, RZ, PT ;  /* 0x000000ff0500720c */ /* 0x000fe20003f05070 */
[----:B------:R-:W-:Y:S01]  /*1e60*/  FMUL R8, R47, 0.25 ;  /* 0x3e8000002f087820 */ /* 0x000fe20000400000 */
[----:B------:R-:W-:Y:S01]  /*1e70*/  LOP3.LUT R5, R0, 0x8, RZ, 0xc0, !PT ;  /* 0x0000000800057812 */ /* 0x000fe200078ec0ff */
[----:B------:R-:W-:Y:S01]  /*1e80*/  ULDC.64 UR4, c[0x0][0x270] ;  /* 0x00009c0000047ab9 */ /* 0x000fe20000000a00 */
[----:B------:R-:W-:Y:S01]  /*1e90*/  SGXT R3, R3, 0x1 ;  /* 0x000000010303781a */ /* 0x000fe20000000200 */
[----:B------:R-:W-:Y:S01]  /*1ea0*/  UIMAD UR4, UR28, UR4, URZ ;  /* 0x000000041c0472a4 */ /* 0x000fe2000f8e023f */
[----:B------:R-:W-:-:S02]  /*1eb0*/  SGXT R7, R7, 0x1 ;  /* 0x000000010707781a */ /* 0x000fc40000000200 */
[----:B------:R-:W-:Y:S01]  /*1ec0*/  LOP3.LUT R17, R4, 0x38, RZ, 0xc0, !PT ;  /* 0x0000003804117812 */ /* 0x000fe200078ec0ff */
[----:B------:R-:W-:Y:S01]  /*1ed0*/  USHF.L.U32 UR6, UR4, 0x1, URZ ;  /* 0x0000000104067899 */ /* 0x000fe2000800063f */
[----:B------:R-:W-:Y:S01]  /*1ee0*/  LEA.HI R24, R5, R10, RZ, 0x1f ;  /* 0x0000000a05187211 */ /* 0x000fe200078ff8ff */
[----:B------:R-:W-:Y:S01]  /*1ef0*/  FMUL R5, R44, 0.25 ;  /* 0x3e8000002c057820 */ /* 0x000fe20000400000 */
[----:B------:R-:W-:Y:S01]  /*1f00*/  LOP3.LUT R3, R3, 0x804, RZ, 0xc0, !PT ;  /* 0x0000080403037812 */ /* 0x000fe200078ec0ff */
[----:B------:R-:W-:Y:S01]  /*1f10*/  FMUL R10, R43, 0.25 ;  /* 0x3e8000002b0a7820 */ /* 0x000fe20000400000 */
[----:B------:R-:W-:Y:S01]  /*1f20*/  LOP3.LUT R4, R7, 0x804, RZ, 0xc0, !PT ;  /* 0x0000080407047812 */ /* 0x000fe200078ec0ff */
[----:B------:R-:W-:Y:S01]  /*1f30*/  FMUL R7, R42, 0.25 ;  /* 0x3e8000002a077820 */ /* 0x000fe20000400000 */
[----:B------:R-:W-:Y:S02]  /*1f40*/  FSETP.GT.AND P2, PT, |R23|, 8.50705917302346158658e+37, PT ;  /* 0x7e8000001700780b */ /* 0x000fe40003f44200 */
[----:B------:R-:W-:-:S02]  /*1f50*/  FSETP.GT.AND P1, PT, |R22|, 8.50705917302346158658e+37, PT ;  /* 0x7e8000001600780b */ /* 0x000fc40003f24200 */
[----:B------:R-:W-:Y:S02]  /*1f60*/  LOP3.LUT R3, R3, 0xbc, R2, 0x78, !PT ;  /* 0x000000bc03037812 */ /* 0x000fe400078e7802 */
[----:B------:R-:W-:Y:S01]  /*1f70*/  FSEL R44, R5, R44, P2 ;  /* 0x0000002c052c7208 */ /* 0x000fe20001000000 */
[----:B------:R-:W-:Y:S01]  /*1f80*/  FMUL R5, R23, 8388608 ;  /* 0x4b00000017057820 */ /* 0x000fe20000400000 */
[----:B------:R-:W-:Y:S01]  /*1f90*/  FSEL R42, R7, R42, P1 ;  /* 0x0000002a072a7208 */ /* 0x000fe20000800000 */
[----:B------:R-:W-:Y:S01]  /*1fa0*/  FMUL R7, R22, 8388608 ;  /* 0x4b00000016077820 */ /* 0x000fe20000400000 */
[----:B------:R-:W-:Y:S01]  /*1fb0*/  FSETP.GEU.AND P3, PT, R23, 1.175494350822287508e-38, PT ;  /* 0x008000001700780b */ /* 0x000fe20003f6e000 */
[----:B------:R-:W-:Y:S01]  /*1fc0*/  IMAD.IADD R6, R6, 0x1, R3 ;  /* 0x0000000106067824 */ /* 0x000fe200078e0203 */
[----:B------:R-:W-:Y:S01]  /*1fd0*/  FSETP.GEU.AND P4, PT, R22, 1.175494350822287508e-38, PT ;  /* 0x008000001600780b */ /* 0x000fe20003f8e000 */
[----:B------:R-:W-:Y:S01]  /*1fe0*/  FMUL R3, R46, 0.25 ;  /* 0x3e8000002e037820 */ /* 0x000fe20000400000 */
[----:B------:R-:W-:-:S02]  /*1ff0*/  FSEL R5, R5, R23, !P3 ;  /* 0x0000001705057208 */ /* 0x000fc40005800000 */
[----:B------:R-:W-:Y:S02]  /*2000*/  FSEL R7, R7, R22, !P4 ;  /* 0x0000001607077208 */ /* 0x000fe40006000000 */
[C---:B------:R-:W-:Y:S01]  /*2010*/  FSETP.GEU.AND P6, PT, |R23|.reuse, 1.175494350822287508e-38, PT ;  /* 0x008000001700780b */ /* 0x040fe20003fce200 */
[----:B------:R-:W-:Y:S01]  /*2020*/  @P2 FMUL R23, R23, 0.25 ;  /* 0x3e80000017172820 */ /* 0x000fe20000400000 */
[----:B------:R-:W-:Y:S01]  /*2030*/  FSEL R46, R3, R46, P1 ;  /* 0x0000002e032e7208 */ /* 0x000fe20000800000 */
[----:B------:R-:W-:Y:S01]  /*2040*/  VIADD R3, R5, 0xc0cafb0d ;  /* 0xc0cafb0d05037836 */ /* 0x000fe20000000000 */
[----:B------:R-:W-:Y:S01]  /*2050*/  IADD3 R4, R17, R9, R4 ;  /* 0x0000000911047210 */ /* 0x000fe20007ffe004 */
[----:B------:R-:W-:Y:S01]  /*2060*/  VIADD R9, R7, 0xc0cafb0d ;  /* 0xc0cafb0d07097836 */ /* 0x000fe20000000000 */
[----:B------:R-:W-:Y:S01]  /*2070*/  FSEL R47, R8, R47, P1 ;  /* 0x0000002f082f7208 */ /* 0x000fe20000800000 */
[----:B------:R-:W-:Y:S01]  /*2080*/  FMUL R8, R45, 0.25 ;  /* 0x3e8000002d087820 */ /* 0x000fe20000400000 */
[----:B------:R-:W-:-:S02]  /*2090*/  FSEL R43, R10, R43, P1 ;  /* 0x0000002b0a2b7208 */ /* 0x000fc40000800000 */
[----:B------:R-:W-:Y:S01]  /*20a0*/  LOP3.LUT R10, R3, 0xff800000, RZ, 0xc0, !PT ;  /* 0xff800000030a7812 */ /* 0x000fe200078ec0ff */
[----:B------:R-:W-:Y:S01]  /*20b0*/  IMAD.IADD R3, R17, 0x1, R24 ;  /* 0x0000000111037824 */ /* 0x000fe200078e0218 */
[C---:B------:R-:W-:Y:S01]  /*20c0*/  FSETP.GEU.AND P5, PT, |R22|.reuse, 1.175494350822287508e-38, PT ;  /* 0x008000001600780b */ /* 0x040fe20003fae200 */
[----:B------:R-:W-:Y:S01]  /*20d0*/  @!P6 FMUL R23, R23, 16777216 ;  /* 0x4b8000001717e820 */ /* 0x000fe20000400000 */
[----:B------:R-:W-:Y:S01]  /*20e0*/  LOP3.LUT R12, R9, 0xff800000, RZ, 0xc0, !PT ;  /* 0xff800000090c7812 */ /* 0x000fe200078ec0ff */
[----:B------:R-:W-:Y:S01]  /*20f0*/  @P1 FMUL R22, R22, 0.25 ;  /* 0x3e80000016161820 */ /* 0x000fe20000400000 */
[----:B------:R-:W-:Y:S01]  /*2100*/  FSEL R16, R8, R45, P2 ;  /* 0x0000002d08107208 */ /* 0x000fe20001000000 */
[----:B------:R-:W0:Y:S01]  /*2110*/  MUFU.RCP R13, R23 ;  /* 0x00000017000d7308 */ /* 0x000e220000001000 */
[----:B------:R-:W-:Y:S01]  /*2120*/  FSEL R8, RZ, -23, P3 ;  /* 0xc1b80000ff087808 */ /* 0x000fe20001800000 */
[----:B------:R-:W-:Y:S01]  /*2130*/  @!P6 FMUL R44, R44, 16777216 ;  /* 0x4b8000002c2ce820 */ /* 0x000fe20000400000 */
[----:B------:R-:W-:Y:S01]  /*2140*/  I2FP.F32.S32 R9, R10 ;  /* 0x0000000a00097245 */ /* 0x000fe20000201400 */
[----:B------:R-:W-:Y:S01]  /*2150*/  @!P6 FMUL R16, R16, 16777216 ;  /* 0x4b8000001010e820 */ /* 0x000fe20000400000 */
[----:B------:R-:W-:-:S02]  /*2160*/  FSEL R11, RZ, -23, P4 ;  /* 0xc1b80000ff0b7808 */ /* 0x000fc40002000000 */
[----:B------:R-:W-:Y:S01]  /*2170*/  I2FP.F32.S32 R14, R12 ;  /* 0x0000000c000e7245 */ /* 0x000fe20000201400 */
[----:B------:R-:W-:Y:S01]  /*2180*/  FFMA.FTZ R8, R9, 1.1920928955078125e-07, R8 ;  /* 0x3400000009087823 */ /* 0x000fe20000010008 */
[----:B------:R-:W-:Y:S01]  /*2190*/  FSEL R40, R15, R40, P2 ;  /* 0x000000280f287208 */ /* 0x000fe20001000000 */
[----:B------:R-:W-:Y:S01]  /*21a0*/  @!P5 FMUL R22, R22, 16777216 ;  /* 0x4b8000001616d820 */ /* 0x000fe20000400000 */
[----:B------:R-:W-:Y:S02]  /*21b0*/  IMAD.MOV.U32 R15, RZ, RZ, 0x3dc6b27f ;  /* 0x3dc6b27fff0f7424 */ /* 0x000fe400078e00ff */
[----:B------:R-:W-:Y:S01]  /*21c0*/  FFMA.FTZ R9, R14, 1.1920928955078125e-07, R11 ;  /* 0x340000000e097823 */ /* 0x000fe2000001000b */
[----:B------:R-:W-:Y:S01]  /*21d0*/  IMAD.IADD R11, R5, 0x1, -R10 ;  /* 0x00000001050b7824 */ /* 0x000fe200078e0a0a */
[----:B------:R-:W-:Y:S01]  /*21e0*/  FSEL R20, R20, R41, P2 ;  /* 0x0000002914147208 */ /* 0x000fe20001000000 */
[----:B------:R-:W-:Y:S01]  /*21f0*/  IMAD.IADD R12, R7, 0x1, -R12 ;  /* 0x00000001070c7824 */ /* 0x000fe200078e0a0c */
[----:B------:R-:W1:Y:S01]  /*2200*/  MUFU.RCP R22, R22 ;  /* 0x0000001600167308 */ /* 0x000e620000001000 */
[----:B------:R-:W-:Y:S01]  /*2210*/  FADD R11, R11, -1 ;  /* 0xbf8000000b0b7421 */ /* 0x000fe20000000000 */
[----:B------:R-:W-:Y:S01]  /*2220*/  @!P6 FMUL R40, R40, 16777216 ;  /* 0x4b8000002828e820 */ /* 0x000fe20000400000 */
[----:B------:R-:W-:Y:S01]  /*2230*/  @!P6 FMUL R20, R20, 16777216 ;  /* 0x4b8000001414e820 */ /* 0x000fe20000400000 */
[----:B------:R-:W-:Y:S01]  /*2240*/  FADD R12, R12, -1 ;  /* 0xbf8000000c0c7421 */ /* 0x000fe20000000000 */
[-C--:B------:R-:W-:Y:S01]  /*2250*/  FFMA.FTZ R14, R11, R15.reuse, -0.16845393180847167969 ;  /* 0xbe2c7f300b0e7423 */ /* 0x080fe2000001000f */
[C---:B0-----:R-:W-:Y:S01]  /*2260*/  FMUL R16, R13.reuse, R16 ;  /* 0x000000100d107220 */ /* 0x041fe20000400000 */
[C---:B------:R-:W-:Y:S01]  /*2270*/  FMUL R44, R13.reuse, R44 ;  /* 0x0000002c0d2c7220 */ /* 0x040fe20000400000 */
[----:B------:R-:W-:Y:S01]  /*2280*/  FMUL R17, R13, R20 ;  /* 0x000000140d117220 */ /* 0x000fe20000400000 */
[----:B------:R-:W-:Y:S01]  /*2290*/  FFMA.FTZ R14, R11, R14, 0.1716887056827545166 ;  /* 0x3e2fcf2a0b0e7423 */ /* 0x000fe2000001000e */
[----:B------:R-:W-:Y:S01]  /*22a0*/  FMUL R19, R13, R40 ;  /* 0x000000280d137220 */ /* 0x000fe20000400000 */
[----:B------:R-:W-:Y:S01]  /*22b0*/  FFMA.FTZ R13, R12, R15, -0.16845393180847167969 ;  /* 0xbe2c7f300c0d7423 */ /* 0x000fe2000001000f */
[----:B------:R-:W-:Y:S01]  /*22c0*/  @!P5 FMUL R47, R47, 16777216 ;  /* 0x4b8000002f2fd820 */ /* 0x000fe20000400000 */
[----:B------:R-:W-:Y:S01]  /*22d0*/  FFMA.FTZ R14, R11, R14, -0.17900948226451873779 ;  /* 0xbe374e430b0e7423 */ /* 0x000fe2000001000e */
[----:B------:R-:W-:Y:S01]  /*22e0*/  @!P5 FMUL R46, R46, 16777216 ;  /* 0x4b8000002e2ed820 */ /* 0x000fe20000400000 */
[----:B------:R-:W-:Y:S01]  /*22f0*/  FFMA.FTZ R13, R12, R13, 0.1716887056827545166 ;  /* 0x3e2fcf2a0c0d7423 */ /* 0x000fe2000001000d */
[----:B------:R-:W-:Y:S01]  /*2300*/  @!P5 FMUL R43, R43, 16777216 ;  /* 0x4b8000002b2bd820 */ /* 0x000fe20000400000 */
[C---:B------:R-:W-:Y:S01]  /*2310*/  FFMA.FTZ R14, R11.reuse, R14, 0.20512372255325317383 ;  /* 0x3e520bf40b0e7423 */ /* 0x040fe2000001000e */
[----:B------:R-:W-:Y:S01]  /*2320*/  @!P5 FMUL R42, R42, 16777216 ;  /* 0x4b8000002a2ad820 */ /* 0x000fe20000400000 */
[----:B------:R-:W-:Y:S01]  /*2330*/  FFMA.FTZ R13, R12, R13, -0.17900948226451873779 ;  /* 0xbe374e430c0d7423 */ /* 0x000fe2000001000d */
[C---:B-1----:R-:W-:Y:S01]  /*2340*/  FMUL R47, R22.reuse, R47 ;  /* 0x0000002f162f7220 */ /* 0x042fe20000400000 */
[C---:B------:R-:W-:Y:S01]  /*2350*/  FFMA.FTZ R14, R11.reuse, R14, -0.24046532809734344482 ;  /* 0xbe763c8b0b0e7423 */ /* 0x040fe2000001000e */
[C---:B------:R-:W-:Y:S01]  /*2360*/  FMUL R46, R22.reuse, R46 ;  /* 0x0000002e162e7220 */ /* 0x040fe20000400000 */
[C---:B------:R-:W-:Y:S01]  /*2370*/  FMUL R20, R22.reuse, R43 ;  /* 0x0000002b16147220 */ /* 0x040fe20000400000 */
[----:B------:R-:W-:Y:S01]  /*2380*/  FMUL R15, R22, R42 ;  /* 0x0000002a160f7220 */ /* 0x000fe20000400000 */
[C---:B------:R-:W-:Y:S01]  /*2390*/  FFMA.FTZ R14, R11.reuse, R14, 0.28857114911079406738 ;  /* 0x3e93bf990b0e7423 */ /* 0x040fe2000001000e */
[----:B------:R-:W-:Y:S01]  /*23a0*/  FFMA.FTZ R13, R12, R13, 0.20512372255325317383 ;  /* 0x3e520bf40c0d7423 */ /* 0x000fe2000001000d */
[----:B------:R-:W-:Y:S01]  /*23b0*/  F2FP.BF16.F32.PACK_AB R19, R44, R19 ;  /* 0x000000132c13723e */ /* 0x000fe200000010ff */
[----:B------:R-:W0:Y:S01]  /*23c0*/  LDC R10, c[0x0][0x278] ;  /* 0x00009e00ff0a7b82 */ /* 0x000e220000000800 */
[----:B------:R-:W-:Y:S01]  /*23d0*/  F2FP.BF16.F32.PACK_AB R17, R16, R17 ;  /* 0x000000111011723e */ /* 0x000fe200000010ff */
[----:B------:R-:W-:Y:S01]  /*23e0*/  FFMA.FTZ R14, R11, R14, -0.36067417263984680176 ;  /* 0xbeb8aa490b0e7423 */ /* 0x000fe2000001000e */
[----:B------:R-:W-:Y:S01]  /*23f0*/  F2FP.BF16.F32.PACK_AB R46, R46, R15 ;  /* 0x0000000f2e2e723e */ /* 0x000fe200000010ff */
[----:B------:R-:W-:Y:S01]  /*2400*/  FFMA.FTZ R13, R12, R13, -0.24046532809734344482 ;  /* 0xbe763c8b0c0d7423 */ /* 0x000fe2000001000d */
[----:B------:R-:W-:Y:S01]  /*2410*/  F2FP.BF16.F32.PACK_AB R20, R47, R20 ;  /* 0x000000142f14723e */ /* 0x000fe200000010ff */
[----:B------:R-:W-:Y:S01]  /*2420*/  STS [R6+UR29], R19 ;  /* 0x0000001306007988 */ /* 0x000fe2000800081d */
[----:B------:R-:W-:Y:S01]  /*2430*/  LOP3.LUT R27, R6, 0x40, RZ, 0x3c, !PT ;  /* 0x00000040061b7812 */ /* 0x000fe200078e3cff */
[C---:B------:R-:W-:Y:S01]  /*2440*/  FFMA.FTZ R14, R11.reuse, R14, 0.48089820146560668945 ;  /* 0x3ef6384a0b0e7423 */ /* 0x040fe2000001000e */
[C---:B------:R-:W-:Y:S01]  /*2450*/  FFMA.FTZ R13, R12.reuse, R13, 0.28857114911079406738 ;  /* 0x3e93bf990c0d7423 */ /* 0x040fe2000001000d */
[----:B------:R1:W-:Y:S01]  /*2460*/  STS [R6+UR29+0x100], R17 ;  /* 0x0001001106007988 */ /* 0x0003e2000800081d */
[----:B------:R-:W-:Y:S01]  /*2470*/  SHF.R.U32.HI R15, RZ, 0x6, R0 ;  /* 0x00000006ff0f7819 */ /* 0x000fe20000011600 */
[----:B------:R-:W-:Y:S01]  /*2480*/  FFMA.FTZ R14, R11, R14, -0.72134751081466674805 ;  /* 0xbf38aa3b0b0e7423 */ /* 0x000fe2000001000e */
[C---:B------:R-:W-:Y:S01]  /*2490*/  FFMA.FTZ R13, R12.reuse, R13, -0.36067417263984680176 ;  /* 0xbeb8aa490c0d7423 */ /* 0x040fe2000001000d */
[----:B------:R-:W-:Y:S01]  /*24a0*/  STS [R27+UR29+0x400], R46 ;  /* 0x0004002e1b007988 */ /* 0x000fe2000800081d */
[----:B------:R-:W-:Y:S01]  /*24b0*/  ISETP.GE.U32.AND P1, PT, R5, 0x7f800000, PT ;  /* 0x7f8000000500780c */ /* 0x000fe20003f26070 */
[----:B------:R-:W-:Y:S01]  /*24c0*/  FMUL R14, R11, R14 ;  /* 0x0000000e0b0e7220 */ /* 0x000fe20000400000 */
[C---:B------:R-:W-:Y:S01]  /*24d0*/  FFMA.FTZ R13, R12.reuse, R13, 0.48089820146560668945 ;  /* 0x3ef6384a0c0d7423 */ /* 0x040fe2000001000d */
[----:B------:R2:W-:Y:S01]  /*24e0*/  STS [R27+UR29+0x500], R20 ;  /* 0x000500141b007988 */ /* 0x0005e2000800081d */
[----:B------:R-:W-:Y:S01]  /*24f0*/  SGXT.U32 R15, R15, 0x2 ;  /* 0x000000020f0f781a */ /* 0x000fe20000000000 */
[----:B------:R-:W-:Y:S01]  /*2500*/  FMUL R14, R11, R14 ;  /* 0x0000000e0b0e7220 */ /* 0x000fe20000400000 */
[----:B------:R-:W-:Y:S01]  /*2510*/  FFMA.FTZ R13, R12, R13, -0.72134751081466674805 ;  /* 0xbf38aa3b0c0d7423 */ /* 0x000fe2000001000d */
[----:B------:R-:W-:Y:S01]  /*2520*/  BAR.SYNC.DEFER_BLOCKING 0x0 ;  /* 0x0000000000007b1d */ /* 0x000fe20000010000 */
[----:B-1----:R-:W-:-:S02]  /*2530*/  IMAD R6, R18, UR5, RZ ;  /* 0x0000000512067c24 */ /* 0x002fc4000f8e02ff */
[----:B------:R-:W-:Y:S01]  /*2540*/  FFMA.FTZ R11, R11, 1.4426950216293334961, R14 ;  /* 0x3fb8aa3b0b0b7823 */ /* 0x000fe2000001000e */
[----:B------:R-:W-:Y:S01]  /*2550*/  FMUL R13, R12, R13 ;  /* 0x0000000d0c0d7220 */ /* 0x000fe20000400000 */
[----:B0-----:R-:W-:Y:S01]  /*2560*/  IMAD R15, R15, R10, RZ ;  /* 0x0000000a0f0f7224 */ /* 0x001fe200078e02ff */
[----:B------:R-:W-:Y:S01]  /*2570*/  ISETP.GE.U32.AND P3, PT, R7, 0x7f800000, PT ;  /* 0x7f8000000700780c */ /* 0x000fe20003f66070 */
[----:B------:R-:W-:Y:S01]  /*2580*/  FADD R0, R8, R11 ;  /* 0x0000000b08007221 */ /* 0x000fe20000000000 */
[----:B------:R-:W-:Y:S01]  /*2590*/  FMUL R13, R12, R13 ;  /* 0x0000000d0c0d7220 */ /* 0x000fe20000400000 */
[----:B------:R-:W-:Y:S01]  /*25a0*/  LOP3.LUT R8, R4, 0x4, RZ, 0x3c, !PT ;  /* 0x0000000404087812 */ /* 0x000fe200078e3cff */
[----:B------:R-:W-:Y:S01]  /*25b0*/  IMAD R21, R10, 0x4, R15 ;  /* 0x000000040a157824 */ /* 0x000fe200078e020f */
[----:B------:R-:W-:Y:S01]  /*25c0*/  FSETP.NEU.AND P2, PT, R5, RZ, PT ;  /* 0x000000ff0500720b */ /* 0x000fe20003f4d000 */
[----:B------:R-:W-:Y:S01]  /*25d0*/  FFMA.FTZ R14, R12, 1.4426950216293334961, R13 ;  /* 0x3fb8aa3b0c0e7823 */ /* 0x000fe2000001000d */
[----:B------:R-:W-:Y:S01]  /*25e0*/  UIMAD.WIDE UR4, UR4, 0x2, URZ ;  /* 0x00000002040478a5 */ /* 0x000fe2000f8e023f */
[----:B------:R-:W0:Y:S01]  /*25f0*/  LDC.64 R12, c[0x0][0x228] ;  /* 0x00008a00ff0c7b82 */ /* 0x000e220000000a00 */
[----:B------:R-:W-:-:S02]  /*2600*/  IMAD R23, R10, 0x4, R21 ;  /* 0x000000040a177824 */ /* 0x000fc400078e0215 */
[----:B------:R-:W-:Y:S01]  /*2610*/  FADD R19, R9, R14 ;  /* 0x0000000e09137221 */ /* 0x000fe20000000000 */
[----:B------:R-:W-:Y:S01]  /*2620*/  @P1 IMAD.MOV.U32 R14, RZ, RZ, 0x7f800000 ;  /* 0x7f800000ff0e1424 */ /* 0x000fe200078e00ff */
[----:B------:R-:W-:Y:S01]  /*2630*/  LOP3.LUT R2, R2, 0xf8, RZ, 0xc0, !PT ;  /* 0x000000f802027812 */ /* 0x000fe200078ec0ff */
[----:B------:R-:W-:Y:S01]  /*2640*/  IMAD R25, R10, 0x4, R23 ;  /* 0x000000040a197824 */ /* 0x000fe200078e0217 */
[----:B------:R-:W-:Y:S01]  /*2650*/  ULDC UR4, c[0x0][0x27c] ;  /* 0x00009f0000047ab9 */ /* 0x000fe20000000800 */
[----:B------:R-:W-:Y:S01]  /*2660*/  @P1 FFMA.FTZ R0, R5, R14, +INF ;  /* 0x7f80000005001423 */ /* 0x000fe2000001000e */
[C---:B------:R-:W-:Y:S01]  /*2670*/  IMAD.SHL.U32 R5, R6.reuse, 0x2, RZ ;  /* 0x0000000206057824 */ /* 0x040fe200078e00ff */
[----:B------:R-:W-:Y:S01]  /*2680*/  FSETP.NEU.AND P1, PT, R7, RZ, PT ;  /* 0x000000ff0700720b */ /* 0x000fe20003f2d000 */
[----:B------:R-:W-:Y:S01]  /*2690*/  IMAD.HI R6, R6, 0x2, RZ ;  /* 0x0000000206067827 */ /* 0x000fe200078e02ff */
[----:B------:R-:W1:Y:S01]  /*26a0*/  LDS R31, [R4+UR29] ;  /* 0x0000001d041f7984 */ /* 0x000e620008000800 */
[----:B------:R-:W-:-:S02]  /*26b0*/  UIMAD UR4, UR28, UR4, URZ ;  /* 0x000000041c0472a4 */ /* 0x000fc4000f8e023f */
[C---:B------:R-:W-:Y:S01]  /*26c0*/  IMAD R9, R10.reuse, 0x4, R25 ;  /* 0x000000040a097824 */ /* 0x040fe200078e0219 */
[----:B------:R-:W3:Y:S01]  /*26d0*/  LDS R35, [R8+UR29] ;  /* 0x0000001d08237984 */ /* 0x000ee20008000800 */
[----:B------:R-:W-:Y:S02]  /*26e0*/  @P3 IMAD.MOV.U32 R14, RZ, RZ, 0x7f800000 ;  /* 0x7f800000ff0e3424 */ /* 0x000fe400078e00ff */
[C---:B--2---:R-:W-:Y:S01]  /*26f0*/  IMAD R27, R10.reuse, 0x4, R9 ;  /* 0x000000040a1b7824 */ /* 0x044fe200078e0209 */
[----:B------:R2:W-:Y:S01]  /*2700*/  LDS R33, [R4+UR29+0x200] ;  /* 0x0002001d04217984 */ /* 0x0005e20008000800 */
[----:B------:R-:W-:Y:S02]  /*2710*/  @P3 FFMA.FTZ R19, R7, R14, +INF ;  /* 0x7f80000007133423 */ /* 0x000fe4000001000e */
[C---:B------:R-:W-:Y:S01]  /*2720*/  IMAD R29, R10.reuse, 0x4, R27 ;  /* 0x000000040a1d7824 */ /* 0x040fe200078e021b */
[----:B------:R4:W5:Y:S01]  /*2730*/  LDS R37, [R8+UR29+0x200] ;  /* 0x0002001d08257984 */ /* 0x0009620008000800 */
[----:B0-----:R-:W-:Y:S01]  /*2740*/  IADD3 R22, P4, P5, R5, UR6, R12 ;  /* 0x0000000605167c10 */ /* 0x001fe2000fd9e00c */
[----:B------:R-:W-:Y:S01]  /*2750*/  USHF.L.U32 UR6, UR4, 0x2, URZ ;  /* 0x0000000204067899 */ /* 0x000fe2000800063f */
[----:B------:R-:W-:Y:S01]  /*2760*/  IMAD R7, R10, 0x4, R29 ;  /* 0x000000040a077824 */ /* 0x000fe200078e021d */
[----:B------:R-:W-:-:S02]  /*2770*/  FSEL R19, R19, -INF , P1 ;  /* 0xff80000013137808 */ /* 0x000fc40000800000 */
[----:B------:R-:W-:Y:S01]  /*2780*/  IADD3.X R24, R6, UR5, R13, P4, P5 ;  /* 0x0000000506187c10 */ /* 0x000fe2000a7ea40d */
[----:B------:R-:W-:Y:S01]  /*2790*/  UIMAD.WIDE UR4, UR4, 0x4, URZ ;  /* 0x00000004040478a5 */ /* 0x000fe2000f8e023f */
[-C--:B------:R-:W-:Y:S02]  /*27a0*/  LEA R16, P5, R15, R22.reuse, 0x1 ;  /* 0x000000160f107211 */ /* 0x080fe400078a08ff */
[----:B------:R-:W-:Y:S02]  /*27b0*/  LEA R20, P6, R21, R22, 0x1 ;  /* 0x0000001615147211 */ /* 0x000fe400078c08ff */
[-C--:B------:R-:W-:Y:S02]  /*27c0*/  LEA.HI.X.SX32 R17, R15, R24.reuse, 0x1, P5 ;  /* 0x000000180f117211 */ /* 0x080fe400028f0eff */
[----:B------:R-:W-:Y:S02]  /*27d0*/  LEA.HI.X.SX32 R21, R21, R24, 0x1, P6 ;  /* 0x0000001815157211 */ /* 0x000fe400030f0eff */
[----:B------:R-:W-:-:S02]  /*27e0*/  LEA R12, P3, R23, R22, 0x1 ;  /* 0x00000016170c7211 */ /* 0x000fc400078608ff */
[-C--:B--2---:R-:W-:Y:S02]  /*27f0*/  LEA R4, P4, R25, R22.reuse, 0x1 ;  /* 0x0000001619047211 */ /* 0x084fe400078808ff */
[----:B------:R-:W-:Y:S02]  /*2800*/  LEA R10, P5, R9, R22, 0x1 ;  /* 0x00000016090a7211 */ /* 0x000fe400078a08ff */
[-C--:B------:R-:W-:Y:S02]  /*2810*/  LEA.HI.X.SX32 R13, R23, R24.reuse, 0x1, P3 ;  /* 0x00000018170d7211 */ /* 0x080fe400018f0eff */
[-C--:B------:R-:W-:Y:S02]  /*2820*/  LEA.HI.X.SX32 R5, R25, R24.reuse, 0x1, P4 ;  /* 0x0000001819057211 */ /* 0x080fe400020f0eff */
[----:B------:R-:W-:Y:S01]  /*2830*/  LEA.HI.X.SX32 R11, R9, R24, 0x1, P5 ;  /* 0x00000018090b7211 */ /* 0x000fe200028f0eff */
[----:B-1----:R0:W-:Y:S01]  /*2840*/  STG.E.U16 desc[UR30][R16.64], R31 ;  /* 0x0000001f10007986 */ /* 0x0021e2000c10151e */
[----:B------:R-:W-:-:S02]  /*2850*/  LEA R14, P6, R27, R22, 0x1 ;  /* 0x000000161b0e7211 */ /* 0x000fc400078c08ff */
[-C--:B----4-:R-:W-:Y:S01]  /*2860*/  LEA R8, P3, R29, R22.reuse, 0x1 ;  /* 0x000000161d087211 */ /* 0x090fe200078608ff */
[----:B---3--:R1:W-:Y:S01]  /*2870*/  STG.E.U16 desc[UR30][R20.64], R35 ;  /* 0x0000002314007986 */ /* 0x0083e2000c10151e */
[----:B------:R-:W-:Y:S02]  /*2880*/  LEA R6, P4, R7, R22, 0x1 ;  /* 0x0000001607067211 */ /* 0x000fe400078808ff */
[-C--:B------:R-:W-:Y:S02]  /*2890*/  LEA.HI.X.SX32 R15, R27, R24.reuse, 0x1, P6 ;  /* 0x000000181b0f7211 */ /* 0x080fe400030f0eff */
[----:B------:R-:W-:Y:S01]  /*28a0*/  LEA.HI.X.SX32 R9, R29, R24, 0x1, P3 ;  /* 0x000000181d097211 */ /* 0x000fe200018f0eff */
[----:B------:R-:W-:Y:S01]  /*28b0*/  FFMA R29, R19, 0.69314718246459960938, R30 ;  /* 0x3f317218131d7823 */ /* 0x000fe2000000001e */
[----:B------:R-:W-:Y:S02]  /*28c0*/  FSEL R23, R0, -INF , P2 ;  /* 0xff80000000177808 */ /* 0x000fe40001000000 */
[----:B0-----:R-:W-:-:S02]  /*28d0*/  PRMT R17, R31, 0x7632, R17 ;  /* 0x000076321f117816 */ /* 0x001fc40000000011 */
[----:B------:R-:W-:Y:S01]  /*28e0*/  LEA.HI.X.SX32 R7, R7, R24, 0x1, P4 ;  /* 0x0000001807077211 */ /* 0x000fe200020f0eff */
[----:B------:R-:W-:Y:S01]  /*28f0*/  FFMA R28, R23, 0.69314718246459960938, R28 ;  /* 0x3f317218171c7823 */ /* 0x000fe2000000001c */
[----:B-1----:R-:W-:Y:S01]  /*2900*/  PRMT R21, R35, 0x7632, R21 ;  /* 0x0000763223157816 */ /* 0x002fe20000000015 */
[----:B------:R-:W-:Y:S01]  /*2910*/  STG.E.U16 desc[UR30][R12.64], R17 ;  /* 0x000000110c007986 */ /* 0x000fe2000c10151e */
[----:B-----5:R-:W-:Y:S01]  /*2920*/  PRMT R0, R37, 0x7632, R0 ;  /* 0x0000763225007816 */ /* 0x020fe20000000000 */
[----:B------:R-:W0:Y:S02]  /*2930*/  LDC.64 R24, c[0x0][0x230] ;  /* 0x00008c00ff187b82 */ /* 0x000e240000000a00 */
[----:B------:R1:W-:Y:S04]  /*2940*/  STG.E.U16 desc[UR30][R4.64], R21 ;  /* 0x0000001504007986 */ /* 0x0003e8000c10151e */
[----:B------:R2:W-:Y:S04]  /*2950*/  STG.E.U16 desc[UR30][R10.64], R33 ;  /* 0x000000210a007986 */ /* 0x0005e8000c10151e */
[----:B------:R3:W-:Y:S01]  /*2960*/  STG.E.U16 desc[UR30][R14.64], R37 ;  /* 0x000000250e007986 */ /* 0x0007e2000c10151e */
[----:B-1----:R-:W-:-:S02]  /*2970*/  IMAD.SHL.U32 R5, R18, 0x4, RZ ;  /* 0x0000000412057824 */ /* 0x002fc400078e00ff */
[----:B------:R-:W-:Y:S01]  /*2980*/  IMAD.HI R18, R18, 0x4, RZ ;  /* 0x0000000412127827 */ /* 0x000fe200078e02ff */
[----:B--2---:R-:W-:-:S05]  /*2990*/  PRMT R11, R33, 0x7632, R11 ;  /* 0x00007632210b7816 */ /* 0x004fca000000000b */
[----:B------:R3:W-:Y:S01]  /*29a0*/  STG.E.U16 desc[UR30][R8.64], R11 ;  /* 0x0000000b08007986 */ /* 0x0007e2000c10151e */
[----:B0-----:R-:W-:-:S03]  /*29b0*/  IADD3 R4, P1, P2, R5, UR6, R24 ;  /* 0x0000000605047c10 */ /* 0x001fc6000fa3e018 */
[----:B------:R3:W-:Y:S01]  /*29c0*/  STG.E.U16 desc[UR30][R6.64], R0 ;  /* 0x0000000006007986 */ /* 0x0007e2000c10151e */
[----:B------:R-:W-:Y:S01]  /*29d0*/  IADD3.X R5, R18, UR5, R25, P1, P2 ;  /* 0x0000000512057c10 */ /* 0x000fe20008fe4419 */
[----:B------:R-:W-:Y:S06]  /*29e0*/  BAR.SYNC.DEFER_BLOCKING 0x0 ;  /* 0x0000000000007b1d */ /* 0x000fec0000010000 */
[----:B------:R3:W-:Y:S02]  /*29f0*/  STS.64 [R2+UR29], R28 ;  /* 0x0000001c02007988 */ /* 0x0007e40008000a1d */
[----:B------:R-:W-:Y:S06]  /*2a00*/  BAR.SYNC.DEFER_BLOCKING 0x0 ;  /* 0x0000000000007b1d */ /* 0x000fec0000010000 */
[----:B------:R-:W-:Y:S05]  /*2a10*/  @P0 EXIT ;  /* 0x000000000000094d */ /* 0x000fea0003800000 */
[----:B------:R-:W0:Y:S04]  /*2a20*/  LDS R3, [R3] ;  /* 0x0000000003037984 */ /* 0x000e280000000800 */
[----:B0-----:R-:W-:Y:S01]  /*2a30*/  STG.E desc[UR30][R4.64], R3 ;  /* 0x0000000304007986 */ /* 0x001fe2000c10191e */
[----:B------:R-:W-:Y:S05]  /*2a40*/  EXIT ;  /* 0x000000000000794d */ /* 0x000fea0003800000 */
.L_x_2:
[----:B------:R-:W-:-:S00]  /*2a50*/  BRA `(.L_x_2) ;  /* 0xfffffffc00fc7947 */ /* 0x000fc0000383ffff */
[----:B------:R-:W-:-:S00]  /*2a60*/  NOP ;  /* 0x0000000000007918 */ /* 0x000fc00000000000 */
        /* <DEDUP_REMOVED lines=9> */
.L_x_3:


//--------------------- .nv.global.init           --------------------------
	.section	.nv.global.init,"aw",@progbits
.nv.global.init:
	.type		_$_str,@object
	.size		_$_str,(.L_0 - _$_str)
_$_str:
        /*0000*/ 	.byte	0x5f, 0x5f, 0x43, 0x55, 0x44, 0x41, 0x5f, 0x46, 0x54, 0x5a, 0x00
.L_0:


//--------------------- .nv.shared.attn_fwd       --------------------------
	.section	.nv.shared.attn_fwd,"aw",@nobits
	.sectionflags	@""
	.align	16
	.zero		1024


//--------------------- .nv.shared.reserved.0     --------------------------
	.section	.nv.shared.reserved.0,"aw",@nobits
	.weak		__nv_reservedSMEM_offset_0_alias
	.size		__nv_reservedSMEM_offset_0_alias, 0, 0
	.other		__nv_reservedSMEM_offset_0_alias,@"STO_CUDA_RESERVED_SHARED STV_DEFAULT"
__nv_reservedSMEM_offset_0_alias:
	.zero		0


//--------------------- .nv.constant0.attn_fwd    --------------------------
	.section	.nv.constant0.attn_fwd,"a",@progbits
	.sectionflags	@""
	.align	4
.nv.constant0.attn_fwd:
	.zero		664


//--------------------- SYMBOLS --------------------------

	.type		.nv.reservedSmem.offset0,@object
	.size		.nv.reservedSmem.offset0,0x4
